// auto-generated by cutlass_sweep.sparse_gemm — config: {"arch": "sm_100", "cluster_m": 1, "cluster_n": 1, "dtype": "fp16", "tile_k": 128, "tile_m": 128, "tile_n": 256}
#include "cutlass/cutlass.h"
#include "cutlass/gemm/collective/collective_builder.hpp"
#include "cutlass/gemm/device/gemm_universal_adapter.h"
#include "cutlass/gemm/kernel/gemm_universal.hpp"
#include "cutlass/epilogue/collective/collective_builder.hpp"

using Elem = cutlass::half_t;
using Acc  = float;
using TileShape    = cute::Shape<cute::_128, cute::_256, cute::_128>;
using ClusterShape = cute::Shape<cute::_1, cute::_1, cute::_1>;

using CollectiveEpilogue = typename cutlass::epilogue::collective::CollectiveBuilder<
    cutlass::arch::Sm100, cutlass::arch::OpClassSparseTensorOp,
    TileShape, ClusterShape,
    cutlass::epilogue::collective::EpilogueTileAuto,
    Acc, Acc,
    Acc, cutlass::layout::ColumnMajor, 128 / cutlass::sizeof_bits<Acc>::value,
    Acc, cutlass::layout::ColumnMajor, 128 / cutlass::sizeof_bits<Acc>::value,
    cutlass::epilogue::TmaWarpSpecialized1Sm
  >::CollectiveOp;

using CollectiveMainloop = typename cutlass::gemm::collective::CollectiveBuilder<
    cutlass::arch::Sm100, cutlass::arch::OpClassSparseTensorOp,
    Elem, cutlass::layout::RowMajor, 2 * 128 / cutlass::sizeof_bits<Elem>::value,
    Elem, cutlass::layout::ColumnMajor, 128 / cutlass::sizeof_bits<Elem>::value,
    Acc,
    TileShape, ClusterShape,
    cutlass::gemm::collective::StageCountAutoCarveoutEpi<CollectiveEpilogue>,
    cutlass::gemm::KernelSparseTmaWarpSpecialized1SmSm100
  >::CollectiveOp;

using GemmKernel = cutlass::gemm::kernel::GemmUniversal<
    cute::Shape<int,int,int,int>,
    CollectiveMainloop,
    CollectiveEpilogue
>;
using Gemm = cutlass::gemm::device::GemmUniversalAdapter<GemmKernel>;

auto* _anchor = &cutlass::device_kernel<GemmKernel>;


// ===== COMPILED SASS (sm_100a) =====

	.target	sm_100a

	.elftype	@"ET_EXEC"


//--------------------- .note.nv.tkinfo           --------------------------
	.section	.note.nv.tkinfo,"",@"SHT_NOTE"
	.sectionflags	@"SHF_NOTE_NV_TKINFO"
	.tkinfo
        /*0018*/ 	.word	0x00000002
        /*0030*/ 	.string	""
        /*0030*/ 	.string	"ptxas"
        /*0030*/ 	.string	"Cuda compilation tools, release 13.0, V13.0.88"
        /*0030*/ 	.string	"Build cuda_13.0.r13.0/compiler.36424714_0"
        /*0030*/ 	.string	"-arch sm_100a -m 64 "



//--------------------- .note.nv.cuinfo           --------------------------
	.section	.note.nv.cuinfo,"",@"SHT_NOTE"
	.sectionflags	@"SHF_NOTE_NV_CUINFO"
        /*0018*/ 	.short	0x0002
        /*001a*/ 	.short	0x0064
        /*001c*/ 	.short	0x0082
	.zero		2


//--------------------- .nv.info                  --------------------------
	.section	.nv.info,"",@"SHT_CUDA_INFO"
	.align	4


	//----- nvinfo : EIATTR_REGCOUNT
	.align		4
        /*0000*/ 	.byte	0x04, 0x2f
        /*0002*/ 	.short	(.L_19 - .L_18)
	.align		4
.L_18:
        /*0004*/ 	.word	index@(_ZN7cutlass13device_kernelINS_4gemm6kernel13GemmUniversalIN4cute5tupleIJiiiiEEENS1_10collective13CollectiveMmaINS1_41MainloopSm100TmaUmmaWarpSpecializedSparseILi2ELi2ELi1ENS5_IJNS4_1CILi1EEESB_SB_EEEEENS5_IJNSA_ILi128EEENSA_ILi256EEESE_EEENS_6half_tENS5_IJNS4_6LayoutINS5_IJiNS5_IJNSA_ILi2EEEiEEEiEEENS5_IJlNS5_IJSB_SJ_EEElEEEEENSI_INS5_IJNS5_IJNS5_IJNSA_ILi8EEESJ_SP_EEEiEEENS5_IJNS5_IJNSA_ILi16EEESJ_NSA_ILi4EEEEEEiEEEiEEENS5_IJNS5_IJNS5_IJSE_SS_NSA_ILi2048EEEEEENSA_ILi16384EEEEEENS5_IJNS5_IJSB_NSA_ILi1024EEENSA_ILi32EEEEEElEEElEEEEEEEESH_NS5_IJlSB_lEEENS4_8TiledMMAINS4_8MMA_AtomIJNS4_27SM100_MMA_F16BF16_SS_SPARSEISH_SH_fLi128ELi256ELNS4_4UMMA5MajorE0ELS1D_0ELNS1C_7ScaleInE0ELS1E_0EEEEEENSI_ISC_NS5_IJNSA_ILi0EEES1H_S1H_EEEEENS5_IJNS4_10UnderscoreES1K_S1K_EEEEENS4_13SM90_TMA_LOADENS4_14ComposedLayoutINS4_7SwizzleILi3ELi4ELi3EEENS4_25smem_sparse_ptr_flag_bitsILi2ELi16EEENSI_INS5_IJNS5_IJSB_SP_EEENS5_IJSJ_NSA_ILi64EEEEEEEEENS5_IJNS5_IJS1H_SE_EEESM_EEEEEEEvNS4_8identityES1N_NS1O_IS1Q_NS4_18smem_ptr_flag_bitsILi16EEENSI_INS5_IJSP_S1U_EEENS5_IJS1U_SB_EEEEEEEvS21_EENS_8epilogue10collective18CollectiveEpilogueINS29_23Sm100TmaWarpSpecializedILi3ELi2ELi32ELb1ELb0EEEJSG_NS5_IJNSI_ISE_SB_EENSI_IS12_SB_EEEEEfNS5_IJSB_llEEEfS2H_NS29_6fusion15FusionCallbacksIS2D_NS2I_17LinearCombinationIffffLNS_15FloatRoundStyleE2EEESG_S2G_JEEENS4_5SM1004TMEM4LOAD26SM100_TMEM_LOAD_32dp32b32xES1N_NS1O_INS1P_ILi2ELi5ELi2EEENS22_ILi32EEENSI_INS5_IJS12_ST_EEENS5_IJSB_S12_EEEEEEENS4_39AutoVectorizingCopyWithAssumedAlignmentILi128EEENS4_14SM90_TMA_STOREES2X_S2Z_S2Z_EEEvvEEEEvNT_6ParamsE)
        /*0008*/ 	.word	0x0000006f


	//----- nvinfo : EIATTR_FRAME_SIZE
	.align		4
.L_19:
        /*000c*/ 	.byte	0x04, 0x11
        /*000e*/ 	.short	(.L_21 - .L_20)
	.align		4
.L_20:
        /*0010*/ 	.word	index@($__internal_2_$__cuda_sm10x_tcgen05_guardrail_trap_unallocated_columns_being_dealloced)
        /*0014*/ 	.word	0x00000000


	//----- nvinfo : EIATTR_FRAME_SIZE
	.align		4
.L_21:
        /*0018*/ 	.byte	0x04, 0x11
        /*001a*/ 	.short	(.L_23 - .L_22)
	.align		4
.L_22:
        /*001c*/ 	.word	index@($__internal_1_$__cuda_sm10x_tcgen05_guardrail_trap_phase_invalid_during_alloc)
        /*0020*/ 	.word	0x00000000


	//----- nvinfo : EIATTR_FRAME_SIZE
	.align		4
.L_23:
        /*0024*/ 	.byte	0x04, 0x11
        /*0026*/ 	.short	(.L_25 - .L_24)
	.align		4
.L_24:
        /*0028*/ 	.word	index@($__internal_0_$__cuda_sm10x_tcgen05_guardrail_trap_col_being_dealloced_not_returned_by_alloc)
        /*002c*/ 	.word	0x00000000


	//----- nvinfo : EIATTR_FRAME_SIZE
	.align		4
.L_25:
        /*0030*/ 	.byte	0x04, 0x11
        /*0032*/ 	.short	(.L_27 - .L_26)
	.align		4
.L_26:
        /*0034*/ 	.word	index@(_ZN7cutlass13device_kernelINS_4gemm6kernel13GemmUniversalIN4cute5tupleIJiiiiEEENS1_10collective13CollectiveMmaINS1_41MainloopSm100TmaUmmaWarpSpecializedSparseILi2ELi2ELi1ENS5_IJNS4_1CILi1EEESB_SB_EEEEENS5_IJNSA_ILi128EEENSA_ILi256EEESE_EEENS_6half_tENS5_IJNS4_6LayoutINS5_IJiNS5_IJNSA_ILi2EEEiEEEiEEENS5_IJlNS5_IJSB_SJ_EEElEEEEENSI_INS5_IJNS5_IJNS5_IJNSA_ILi8EEESJ_SP_EEEiEEENS5_IJNS5_IJNSA_ILi16EEESJ_NSA_ILi4EEEEEEiEEEiEEENS5_IJNS5_IJNS5_IJSE_SS_NSA_ILi2048EEEEEENSA_ILi16384EEEEEENS5_IJNS5_IJSB_NSA_ILi1024EEENSA_ILi32EEEEEElEEElEEEEEEEESH_NS5_IJlSB_lEEENS4_8TiledMMAINS4_8MMA_AtomIJNS4_27SM100_MMA_F16BF16_SS_SPARSEISH_SH_fLi128ELi256ELNS4_4UMMA5MajorE0ELS1D_0ELNS1C_7ScaleInE0ELS1E_0EEEEEENSI_ISC_NS5_IJNSA_ILi0EEES1H_S1H_EEEEENS5_IJNS4_10UnderscoreES1K_S1K_EEEEENS4_13SM90_TMA_LOADENS4_14ComposedLayoutINS4_7SwizzleILi3ELi4ELi3EEENS4_25smem_sparse_ptr_flag_bitsILi2ELi16EEENSI_INS5_IJNS5_IJSB_SP_EEENS5_IJSJ_NSA_ILi64EEEEEEEEENS5_IJNS5_IJS1H_SE_EEESM_EEEEEEEvNS4_8identityES1N_NS1O_IS1Q_NS4_18smem_ptr_flag_bitsILi16EEENSI_INS5_IJSP_S1U_EEENS5_IJS1U_SB_EEEEEEEvS21_EENS_8epilogue10collective18CollectiveEpilogueINS29_23Sm100TmaWarpSpecializedILi3ELi2ELi32ELb1ELb0EEEJSG_NS5_IJNSI_ISE_SB_EENSI_IS12_SB_EEEEEfNS5_IJSB_llEEEfS2H_NS29_6fusion15FusionCallbacksIS2D_NS2I_17LinearCombinationIffffLNS_15FloatRoundStyleE2EEESG_S2G_JEEENS4_5SM1004TMEM4LOAD26SM100_TMEM_LOAD_32dp32b32xES1N_NS1O_INS1P_ILi2ELi5ELi2EEENS22_ILi32EEENSI_INS5_IJS12_ST_EEENS5_IJSB_S12_EEEEEEENS4_39AutoVectorizingCopyWithAssumedAlignmentILi128EEENS4_14SM90_TMA_STOREES2X_S2Z_S2Z_EEEvvEEEEvNT_6ParamsE)
        /*0038*/ 	.word	0x00000000


	//----- nvinfo : EIATTR_MIN_STACK_SIZE
	.align		4
.L_27:
        /*003c*/ 	.byte	0x04, 0x12
        /*003e*/ 	.short	(.L_29 - .L_28)
	.align		4
.L_28:
        /*0040*/ 	.word	index@(_ZN7cutlass13device_kernelINS_4gemm6kernel13GemmUniversalIN4cute5tupleIJiiiiEEENS1_10collective13CollectiveMmaINS1_41MainloopSm100TmaUmmaWarpSpecializedSparseILi2ELi2ELi1ENS5_IJNS4_1CILi1EEESB_SB_EEEEENS5_IJNSA_ILi128EEENSA_ILi256EEESE_EEENS_6half_tENS5_IJNS4_6LayoutINS5_IJiNS5_IJNSA_ILi2EEEiEEEiEEENS5_IJlNS5_IJSB_SJ_EEElEEEEENSI_INS5_IJNS5_IJNS5_IJNSA_ILi8EEESJ_SP_EEEiEEENS5_IJNS5_IJNSA_ILi16EEESJ_NSA_ILi4EEEEEEiEEEiEEENS5_IJNS5_IJNS5_IJSE_SS_NSA_ILi2048EEEEEENSA_ILi16384EEEEEENS5_IJNS5_IJSB_NSA_ILi1024EEENSA_ILi32EEEEEElEEElEEEEEEEESH_NS5_IJlSB_lEEENS4_8TiledMMAINS4_8MMA_AtomIJNS4_27SM100_MMA_F16BF16_SS_SPARSEISH_SH_fLi128ELi256ELNS4_4UMMA5MajorE0ELS1D_0ELNS1C_7ScaleInE0ELS1E_0EEEEEENSI_ISC_NS5_IJNSA_ILi0EEES1H_S1H_EEEEENS5_IJNS4_10UnderscoreES1K_S1K_EEEEENS4_13SM90_TMA_LOADENS4_14ComposedLayoutINS4_7SwizzleILi3ELi4ELi3EEENS4_25smem_sparse_ptr_flag_bitsILi2ELi16EEENSI_INS5_IJNS5_IJSB_SP_EEENS5_IJSJ_NSA_ILi64EEEEEEEEENS5_IJNS5_IJS1H_SE_EEESM_EEEEEEEvNS4_8identityES1N_NS1O_IS1Q_NS4_18smem_ptr_flag_bitsILi16EEENSI_INS5_IJSP_S1U_EEENS5_IJS1U_SB_EEEEEEEvS21_EENS_8epilogue10collective18CollectiveEpilogueINS29_23Sm100TmaWarpSpecializedILi3ELi2ELi32ELb1ELb0EEEJSG_NS5_IJNSI_ISE_SB_EENSI_IS12_SB_EEEEEfNS5_IJSB_llEEEfS2H_NS29_6fusion15FusionCallbacksIS2D_NS2I_17LinearCombinationIffffLNS_15FloatRoundStyleE2EEESG_S2G_JEEENS4_5SM1004TMEM4LOAD26SM100_TMEM_LOAD_32dp32b32xES1N_NS1O_INS1P_ILi2ELi5ELi2EEENS22_ILi32EEENSI_INS5_IJS12_ST_EEENS5_IJSB_S12_EEEEEEENS4_39AutoVectorizingCopyWithAssumedAlignmentILi128EEENS4_14SM90_TMA_STOREES2X_S2Z_S2Z_EEEvvEEEEvNT_6ParamsE)
        /*0044*/ 	.word	0x00000000
.L_29:


//--------------------- .nv.compat                --------------------------
	.section	.nv.compat,"",@"SHT_CUDA_COMPAT_INFO"
	.align	4
        /*0000*/ 	.byte	0x02, 0x09, 0x01, 0x00, 0x02, 0x02, 0x02, 0x00, 0x02, 0x05, 0x05, 0x00, 0x03, 0x07, 0x01, 0x01
        /*0010*/ 	.byte	0x02, 0x03, 0x01, 0x00, 0x02, 0x06, 0x01, 0x00, 0x04, 0x0b, 0x08, 0x00, 0x09, 0x00, 0x00, 0x00
        /*0020*/ 	.byte	0x00, 0x00, 0x00, 0x00


//--------------------- .nv.info._ZN7cutlass13device_kernelINS_4gemm6kernel13GemmUniversalIN4cute5tupleIJiiiiEEENS1_10collective13CollectiveMmaINS1_41MainloopSm100TmaUmmaWarpSpecializedSparseILi2ELi2ELi1ENS5_IJNS4_1CILi1EEESB_SB_EEEEENS5_IJNSA_ILi128EEENSA_ILi256EEESE_EEENS_6half_tENS5_IJNS4_6LayoutINS5_IJiNS5_IJNSA_ILi2EEEiEEEiEEENS5_IJlNS5_IJSB_SJ_EEElEEEEENSI_INS5_IJNS5_IJNS5_IJNSA_ILi8EEESJ_SP_EEEiEEENS5_IJNS5_IJNSA_ILi16EEESJ_NSA_ILi4EEEEEEiEEEiEEENS5_IJNS5_IJNS5_IJSE_SS_NSA_ILi2048EEEEEENSA_ILi16384EEEEEENS5_IJNS5_IJSB_NSA_ILi1024EEENSA_ILi32EEEEEElEEElEEEEEEEESH_NS5_IJlSB_lEEENS4_8TiledMMAINS4_8MMA_AtomIJNS4_27SM100_MMA_F16BF16_SS_SPARSEISH_SH_fLi128ELi256ELNS4_4UMMA5MajorE0ELS1D_0ELNS1C_7ScaleInE0ELS1E_0EEEEEENSI_ISC_NS5_IJNSA_ILi0EEES1H_S1H_EEEEENS5_IJNS4_10UnderscoreES1K_S1K_EEEEENS4_13SM90_TMA_LOADENS4_14ComposedLayoutINS4_7SwizzleILi3ELi4ELi3EEENS4_25smem_sparse_ptr_flag_bitsILi2ELi16EEENSI_INS5_IJNS5_IJSB_SP_EEENS5_IJSJ_NSA_ILi64EEEEEEEEENS5_IJNS5_IJS1H_SE_EEESM_EEEEEEEvNS4_8identityES1N_NS1O_IS1Q_NS4_18smem_ptr_flag_bitsILi16EEENSI_INS5_IJSP_S1U_EEENS5_IJS1U_SB_EEEEEEEvS21_EENS_8epilogue10collective18CollectiveEpilogueINS29_23Sm100TmaWarpSpecializedILi3ELi2ELi32ELb1ELb0EEEJSG_NS5_IJNSI_ISE_SB_EENSI_IS12_SB_EEEEEfNS5_IJSB_llEEEfS2H_NS29_6fusion15FusionCallbacksIS2D_NS2I_17LinearCombinationIffffLNS_15FloatRoundStyleE2EEESG_S2G_JEEENS4_5SM1004TMEM4LOAD26SM100_TMEM_LOAD_32dp32b32xES1N_NS1O_INS1P_ILi2ELi5ELi2EEENS22_ILi32EEENSI_INS5_IJS12_ST_EEENS5_IJSB_S12_EEEEEEENS4_39AutoVectorizingCopyWithAssumedAlignmentILi128EEENS4_14SM90_TMA_STOREES2X_S2Z_S2Z_EEEvvEEEEvNT_6ParamsE --------------------------
	.section	.nv.info._ZN7cutlass13device_kernelINS_4gemm6kernel13GemmUniversalIN4cute5tupleIJiiiiEEENS1_10collective13CollectiveMmaINS1_41MainloopSm100TmaUmmaWarpSpecializedSparseILi2ELi2ELi1ENS5_IJNS4_1CILi1EEESB_SB_EEEEENS5_IJNSA_ILi128EEENSA_ILi256EEESE_EEENS_6half_tENS5_IJNS4_6LayoutINS5_IJiNS5_IJNSA_ILi2EEEiEEEiEEENS5_IJlNS5_IJSB_SJ_EEElEEEEENSI_INS5_IJNS5_IJNS5_IJNSA_ILi8EEESJ_SP_EEEiEEENS5_IJNS5_IJNSA_ILi16EEESJ_NSA_ILi4EEEEEEiEEEiEEENS5_IJNS5_IJNS5_IJSE_SS_NSA_ILi2048EEEEEENSA_ILi16384EEEEEENS5_IJNS5_IJSB_NSA_ILi1024EEENSA_ILi32EEEEEElEEElEEEEEEEESH_NS5_IJlSB_lEEENS4_8TiledMMAINS4_8MMA_AtomIJNS4_27SM100_MMA_F16BF16_SS_SPARSEISH_SH_fLi128ELi256ELNS4_4UMMA5MajorE0ELS1D_0ELNS1C_7ScaleInE0ELS1E_0EEEEEENSI_ISC_NS5_IJNSA_ILi0EEES1H_S1H_EEEEENS5_IJNS4_10UnderscoreES1K_S1K_EEEEENS4_13SM90_TMA_LOADENS4_14ComposedLayoutINS4_7SwizzleILi3ELi4ELi3EEENS4_25smem_sparse_ptr_flag_bitsILi2ELi16EEENSI_INS5_IJNS5_IJSB_SP_EEENS5_IJSJ_NSA_ILi64EEEEEEEEENS5_IJNS5_IJS1H_SE_EEESM_EEEEEEEvNS4_8identityES1N_NS1O_IS1Q_NS4_18smem_ptr_flag_bitsILi16EEENSI_INS5_IJSP_S1U_EEENS5_IJS1U_SB_EEEEEEEvS21_EENS_8epilogue10collective18CollectiveEpilogueINS29_23Sm100TmaWarpSpecializedILi3ELi2ELi32ELb1ELb0EEEJSG_NS5_IJNSI_ISE_SB_EENSI_IS12_SB_EEEEEfNS5_IJSB_llEEEfS2H_NS29_6fusion15FusionCallbacksIS2D_NS2I_17LinearCombinationIffffLNS_15FloatRoundStyleE2EEESG_S2G_JEEENS4_5SM1004TMEM4LOAD26SM100_TMEM_LOAD_32dp32b32xES1N_NS1O_INS1P_ILi2ELi5ELi2EEENS22_ILi32EEENSI_INS5_IJS12_ST_EEENS5_IJSB_S12_EEEEEEENS4_39AutoVectorizingCopyWithAssumedAlignmentILi128EEENS4_14SM90_TMA_STOREES2X_S2Z_S2Z_EEEvvEEEEvNT_6ParamsE,"",@"SHT_CUDA_INFO"
	.sectionflags	@""
	.align	4


	//----- nvinfo : EIATTR_CUDA_API_VERSION
	.align		4
        /*0000*/ 	.byte	0x04, 0x37
        /*0002*/ 	.short	(.L_31 - .L_30)
.L_30:
        /*0004*/ 	.word	0x00000082


	//----- nvinfo : EIATTR_KPARAM_INFO
	.align		4
.L_31:
        /*0008*/ 	.byte	0x04, 0x17
        /*000a*/ 	.short	(.L_33 - .L_32)
.L_32:
        /*000c*/ 	.word	0x00000000
        /*0010*/ 	.short	0x0000
        /*0012*/ 	.short	0x0000
        /*0014*/ 	.byte	0x00, 0xf0, 0x01, 0x28


	//----- nvinfo : EIATTR_AT_ENTRY_FRAGMENTS
	.align		4
.L_33:
        /*0018*/ 	.byte	0x04, 0x4f
        /*001a*/ 	.short	(.L_35 - .L_34)


	//   ....[0]....
.L_34:
        /*001c*/ 	.word	0x00000006


	//----- nvinfo : EIATTR_RESERVED_SMEM_USED
	.align		4
.L_35:
        /*0020*/ 	.byte	0x01, 0x41
	.zero		2


	//----- nvinfo : EIATTR_SPARSE_MMA_MASK
	.align		4
        /*0024*/ 	.byte	0x03, 0x50
        /*0026*/ 	.short	0x0040


	//----- nvinfo : EIATTR_TCGEN05_1CTA_USED
	.align		4
        /*0028*/ 	.byte	0x01, 0x51
	.zero		2


	//----- nvinfo : EIATTR_MAXREG_COUNT
	.align		4
        /*002c*/ 	.byte	0x03, 0x1b
        /*002e*/ 	.short	0x00ff


	//----- nvinfo : EIATTR_NUM_BARRIERS
	.align		4
        /*0030*/ 	.byte	0x02, 0x4c
        /*0032*/ 	.byte	0x07
	.zero		1


	//----- nvinfo : EIATTR_EXTERNS
	.align		4
        /*0034*/ 	.byte	0x04, 0x0f
        /*0036*/ 	.short	(.L_37 - .L_36)


	//   ....[0]....
	.align		4
.L_36:
        /*0038*/ 	.word	index@(__assertfail)


	//----- nvinfo : EIATTR_MERCURY_ISA_VERSION
	.align		4
.L_37:
        /*003c*/ 	.byte	0x03, 0x5f
        /*003e*/ 	.short	0x0101


	//----- nvinfo : EIATTR_INT_WARP_WIDE_INSTR_OFFSETS
	.align		4
        /*0040*/ 	.byte	0x04, 0x31
        /*0042*/ 	.short	(.L_39 - .L_38)


	//   ....[0]....
.L_38:
        /*0044*/ 	.word	0x00000cb0


	//   ....[1]....
        /*0048*/ 	.word	0x00000eb0


	//   ....[2]....
        /*004c*/ 	.word	0x000034a0


	//   ....[3]....
        /*0050*/ 	.word	0x000034c0


	//   ....[4]....
        /*0054*/ 	.word	0x000034f0


	//   ....[5]....
        /*0058*/ 	.word	0x00004140


	//   ....[6]....
        /*005c*/ 	.word	0x00004170


	//   ....[7]....
        /*0060*/ 	.word	0x000042d0


	//   ....[8]....
        /*0064*/ 	.word	0x00004310


	//   ....[9]....
        /*0068*/ 	.word	0x000043c0


	//   ....[10]....
        /*006c*/ 	.word	0x00004500


	//   ....[11]....
        /*0070*/ 	.word	0x00004520


	//   ....[12]....
        /*0074*/ 	.word	0x00004660


	//   ....[13]....
        /*0078*/ 	.word	0x000046c0


	//   ....[14]....
        /*007c*/ 	.word	0x00004770


	//   ....[15]....
        /*0080*/ 	.word	0x000048d0


	//   ....[16]....
        /*0084*/ 	.word	0x000048e0


	//   ....[17]....
        /*0088*/ 	.word	0x00004a00


	//   ....[18]....
        /*008c*/ 	.word	0x00004a60


	//   ....[19]....
        /*0090*/ 	.word	0x00004b10


	//   ....[20]....
        /*0094*/ 	.word	0x00004c30


	//   ....[21]....
        /*0098*/ 	.word	0x00004cb0


	//   ....[22]....
        /*009c*/ 	.word	0x00004df0


	//   ....[23]....
        /*00a0*/ 	.word	0x00004e30


	//   ....[24]....
        /*00a4*/ 	.word	0x00004e90


	//   ....[25]....
        /*00a8*/ 	.word	0x00004f50


	//   ....[26]....
        /*00ac*/ 	.word	0x00004fd0


	//   ....[27]....
        /*00b0*/ 	.word	0x00005110


	//   ....[28]....
        /*00b4*/ 	.word	0x00005150


	//   ....[29]....
        /*00b8*/ 	.word	0x000051d0


	//   ....[30]....
        /*00bc*/ 	.word	0x000052b0


	//   ....[31]....
        /*00c0*/ 	.word	0x000052c0


	//   ....[32]....
        /*00c4*/ 	.word	0x000053e0


	//   ....[33]....
        /*00c8*/ 	.word	0x00005440


	//   ....[34]....
        /*00cc*/ 	.word	0x000054f0


	//   ....[35]....
        /*00d0*/ 	.word	0x00005630


	//   ....[36]....
        /*00d4*/ 	.word	0x00005650


	//   ....[37]....
        /*00d8*/ 	.word	0x00005780


	//   ....[38]....
        /*00dc*/ 	.word	0x000057e0


	//   ....[39]....
        /*00e0*/ 	.word	0x00005890


	//   ....[40]....
        /*00e4*/ 	.word	0x000059f0


	//   ....[41]....
        /*00e8*/ 	.word	0x00005a40


	//   ....[42]....
        /*00ec*/ 	.word	0x00005b60


	//   ....[43]....
        /*00f0*/ 	.word	0x00005bc0


	//   ....[44]....
        /*00f4*/ 	.word	0x00005c70


	//----- nvinfo : EIATTR_COOP_GROUP_MASK_REGIDS
	.align		4
.L_39:
        /*00f8*/ 	.byte	0x04, 0x29
        /*00fa*/ 	.short	(.L_41 - .L_40)


	//   ....[0]....
.L_40:
        /*00fc*/ 	.word	0xffffffff


	//   ....[1]....
        /*0100*/ 	.word	0xffffffff


	//   ....[2]....
        /*0104*/ 	.word	0xffffffff


	//   ....[3]....
        /*0108*/ 	.word	0xffffffff


	//   ....[4]....
        /*010c*/ 	.word	0xffffffff


	//   ....[5]....
        /*0110*/ 	.word	0xffffffff


	//   ....[6]....
        /*0114*/ 	.word	0xffffffff


	//   ....[7]....
        /*0118*/ 	.word	0xffffffff


	//   ....[8]....
        /*011c*/ 	.word	0xffffffff


	//   ....[9]....
        /*0120*/ 	.word	0xffffffff


	//   ....[10]....
        /*0124*/ 	.word	0xffffffff


	//   ....[11]....
        /*0128*/ 	.word	0xffffffff


	//   ....[12]....
        /*012c*/ 	.word	0xffffffff


	//----- nvinfo : EIATTR_COOP_GROUP_INSTR_OFFSETS
	.align		4
.L_41:
        /*0130*/ 	.byte	0x04, 0x28
        /*0132*/ 	.short	(.L_43 - .L_42)


	//   ....[0]....
.L_42:
        /*0134*/ 	.word	0x00000080


	//   ....[1]....
        /*0138*/ 	.word	0x00000520


	//   ....[2]....
        /*013c*/ 	.word	0x00000630


	//   ....[3]....
        /*0140*/ 	.word	0x000007b0


	//   ....[4]....
        /*0144*/ 	.word	0x000008b0


	//   ....[5]....
        /*0148*/ 	.word	0x00000a20


	//   ....[6]....
        /*014c*/ 	.word	0x00000b60


	//   ....[7]....
        /*0150*/ 	.word	0x00001a90


	//   ....[8]....
        /*0154*/ 	.word	0x000027f0


	//   ....[9]....
        /*0158*/ 	.word	0x00002a00


	//   ....[10]....
        /*015c*/ 	.word	0x00002a30


	//   ....[11]....
        /*0160*/ 	.word	0x00003380


	//   ....[12]....
        /*0164*/ 	.word	0x000035b0


	//----- nvinfo : EIATTR_VRC_CTA_INIT_COUNT
	.align		4
.L_43:
        /*0168*/ 	.byte	0x02, 0x4a
        /*016a*/ 	.byte	0x80
	.zero		1


	//----- nvinfo : EIATTR_SYSCALL_OFFSETS
	.align		4
        /*016c*/ 	.byte	0x04, 0x46
        /*016e*/ 	.short	(.L_45 - .L_44)


	//   ....[0]....
.L_44:
        /*0170*/ 	.word	0x000069e0


	//   ....[1]....
        /*0174*/ 	.word	0x00006ad0


	//   ....[2]....
        /*0178*/ 	.word	0x000076e0


	//   ....[3]....
        /*017c*/ 	.word	0x000085f0


	//   ....[4]....
        /*0180*/ 	.word	0x00009530


	//   ....[5]....
        /*0184*/ 	.word	0x0000a480


	//   ....[6]....
        /*0188*/ 	.word	0x0000b3d0


	//   ....[7]....
        /*018c*/ 	.word	0x0000c320


	//   ....[8]....
        /*0190*/ 	.word	0x0000d270


	//   ....[9]....
        /*0194*/ 	.word	0x0000e160


	//----- nvinfo : EIATTR_MBARRIER_INSTR_OFFSETS
	.align		4
.L_45:
        /*0198*/ 	.byte	0x04, 0x39
        /*019a*/ 	.short	(.L_47 - .L_46)


	//   ....[0]....
.L_46:
        /*019c*/ 	.word	0x000005e0
        /*01a0*/ 	.word	0x000000ff
        /*01a4*/ 	.word	0x00000000
        /*01a8*/ 	.short	0x0100
        /*01aa*/ 	.byte	0x04
	.zero		1


	//   ....[1]....
        /*01ac*/ 	.word	0x000005f0
        /*01b0*/ 	.word	0x000000ff
        /*01b4*/ 	.word	0x00000010
        /*01b8*/ 	.short	0x0100
        /*01ba*/ 	.byte	0x04
	.zero		1


	//   ....[2]....
        /*01bc*/ 	.word	0x00000600
        /*01c0*/ 	.word	0x000000ff
        /*01c4*/ 	.word	0x00000008
        /*01c8*/ 	.short	0x0100
        /*01ca*/ 	.byte	0x04
	.zero		1


	//   ....[3]....
        /*01cc*/ 	.word	0x00000610
        /*01d0*/ 	.word	0x000000ff
        /*01d4*/ 	.word	0x00000018
        /*01d8*/ 	.short	0x0100
        /*01da*/ 	.byte	0x04
	.zero		1


	//   ....[4]....
        /*01dc*/ 	.word	0x00000740
        /*01e0*/ 	.word	0x000000ff
        /*01e4*/ 	.word	0x00000020
        /*01e8*/ 	.short	0x0100
        /*01ea*/ 	.byte	0x04
	.zero		1


	//   ....[5]....
        /*01ec*/ 	.word	0x00000750
        /*01f0*/ 	.word	0x000000ff
        /*01f4*/ 	.word	0x00000038
        /*01f8*/ 	.short	0x0100
        /*01fa*/ 	.byte	0x04
	.zero		1


	//   ....[6]....
        /*01fc*/ 	.word	0x00000760
        /*0200*/ 	.word	0x000000ff
        /*0204*/ 	.word	0x00000028
        /*0208*/ 	.short	0x0100
        /*020a*/ 	.byte	0x04
	.zero		1


	//   ....[7]....
        /*020c*/ 	.word	0x00000770
        /*0210*/ 	.word	0x000000ff
        /*0214*/ 	.word	0x00000040
        /*0218*/ 	.short	0x0100
        /*021a*/ 	.byte	0x04
	.zero		1


	//   ....[8]....
        /*021c*/ 	.word	0x00000780
        /*0220*/ 	.word	0x000000ff
        /*0224*/ 	.word	0x00000030
        /*0228*/ 	.short	0x0100
        /*022a*/ 	.byte	0x04
	.zero		1


	//   ....[9]....
        /*022c*/ 	.word	0x00000790
        /*0230*/ 	.word	0x000000ff
        /*0234*/ 	.word	0x00000048
        /*0238*/ 	.short	0x0100
        /*023a*/ 	.byte	0x04
	.zero		1


	//   ....[10]....
        /*023c*/ 	.word	0x00000880
        /*0240*/ 	.word	0x000000ff
        /*0244*/ 	.word	0x00000050
        /*0248*/ 	.short	0x0100
        /*024a*/ 	.byte	0x06
	.zero		1


	//   ....[11]....
        /*024c*/ 	.word	0x00000890
        /*0250*/ 	.word	0x000000ff
        /*0254*/ 	.word	0x00000058
        /*0258*/ 	.short	0x0100
        /*025a*/ 	.byte	0x06
	.zero		1


	//   ....[12]....
        /*025c*/ 	.word	0x000009d0
        /*0260*/ 	.word	0x000000ff
        /*0264*/ 	.word	0x00000060
        /*0268*/ 	.short	0x0100
        /*026a*/ 	.byte	0x06
	.zero		1


	//   ....[13]....
        /*026c*/ 	.word	0x000009e0
        /*0270*/ 	.word	0x000000ff
        /*0274*/ 	.word	0x00000070
        /*0278*/ 	.short	0x0100
        /*027a*/ 	.byte	0x06
	.zero		1


	//   ....[14]....
        /*027c*/ 	.word	0x000009f0
        /*0280*/ 	.word	0x000000ff
        /*0284*/ 	.word	0x00000068
        /*0288*/ 	.short	0x0100
        /*028a*/ 	.byte	0x06
	.zero		1


	//   ....[15]....
        /*028c*/ 	.word	0x00000a00
        /*0290*/ 	.word	0x000000ff
        /*0294*/ 	.word	0x00000078
        /*0298*/ 	.short	0x0100
        /*029a*/ 	.byte	0x06
	.zero		1


	//   ....[16]....
        /*029c*/ 	.word	0x00000b30
        /*02a0*/ 	.word	0x000000ff
        /*02a4*/ 	.word	0x00000080
        /*02a8*/ 	.short	0x0100
        /*02aa*/ 	.byte	0x04
	.zero		1


	//   ....[17]....
        /*02ac*/ 	.word	0x00000b40
        /*02b0*/ 	.word	0x000000ff
        /*02b4*/ 	.word	0x00000088
        /*02b8*/ 	.short	0x0100
        /*02ba*/ 	.byte	0x04
	.zero		1


	//   ....[18]....
        /*02bc*/ 	.word	0x00000c60
        /*02c0*/ 	.word	0x000000ff
        /*02c4*/ 	.word	0x00000090
        /*02c8*/ 	.short	0x0100
        /*02ca*/ 	.byte	0x04
	.zero		1


	//   ....[19]....
        /*02cc*/ 	.word	0x00000c70
        /*02d0*/ 	.word	0x000000ff
        /*02d4*/ 	.word	0x000000a0
        /*02d8*/ 	.short	0x0100
        /*02da*/ 	.byte	0x04
	.zero		1


	//   ....[20]....
        /*02dc*/ 	.word	0x00000c80
        /*02e0*/ 	.word	0x000000ff
        /*02e4*/ 	.word	0x00000098
        /*02e8*/ 	.short	0x0100
        /*02ea*/ 	.byte	0x04
	.zero		1


	//   ....[21]....
        /*02ec*/ 	.word	0x00000c90
        /*02f0*/ 	.word	0x000000ff
        /*02f4*/ 	.word	0x000000a8
        /*02f8*/ 	.short	0x0100
        /*02fa*/ 	.byte	0x04
	.zero		1


	//   ....[22]....
        /*02fc*/ 	.word	0x00000ef0
        /*0300*/ 	.word	0x000000ff
        /*0304*/ 	.word	0x000000b0
        /*0308*/ 	.short	0x0100
        /*030a*/ 	.byte	0x06
	.zero		1


	//   ....[23]....
        /*030c*/ 	.word	0x00001630
        /*0310*/ 	.word	0x00000003
        /*0314*/ 	.word	0x000000a0
        /*0318*/ 	.short	0x010a
        /*031a*/ 	.byte	0xff
	.zero		1


	//   ....[24]....
        /*031c*/ 	.word	0x00001660
        /*0320*/ 	.word	0x00000003
        /*0324*/ 	.word	0x00000090
        /*0328*/ 	.short	0x0101
        /*032a*/ 	.byte	0xff
	.zero		1


	//   ....[25]....
        /*032c*/ 	.word	0x000016d0
        /*0330*/ 	.word	0x000000ff
        /*0334*/ 	.word	0x00000010
        /*0338*/ 	.short	0x010a
        /*033a*/ 	.byte	0x04
	.zero		1


	//   ....[26]....
        /*033c*/ 	.word	0x00001800
        /*0340*/ 	.word	0x000000ff
        /*0344*/ 	.word	0x00000010
        /*0348*/ 	.short	0x010a
        /*034a*/ 	.byte	0x21
	.zero		1


	//   ....[27]....
        /*034c*/ 	.word	0x00001910
        /*0350*/ 	.word	0x000000ff
        /*0354*/ 	.word	0x00000010
        /*0358*/ 	.short	0x010a
        /*035a*/ 	.byte	0x05
	.zero		1


	//   ....[28]....
        /*035c*/ 	.word	0x00001a70
        /*0360*/ 	.word	0x000000ff
        /*0364*/ 	.word	0x00000058
        /*0368*/ 	.short	0x0101
        /*036a*/ 	.byte	0x06
	.zero		1


	//   ....[29]....
        /*036c*/ 	.word	0x00001aa0
        /*0370*/ 	.word	0x00000003
        /*0374*/ 	.word	0x00000060
        /*0378*/ 	.short	0x010a
        /*037a*/ 	.byte	0xff
	.zero		1


	//   ....[30]....
        /*037c*/ 	.word	0x00001bf0
        /*0380*/ 	.word	0x00000000
        /*0384*/ 	.word	0x00000000
        /*0388*/ 	.short	0x0101
        /*038a*/ 	.byte	0xff
	.zero		1


	//   ....[31]....
        /*038c*/ 	.word	0x00002180
        /*0390*/ 	.word	0x000000ff
        /*0394*/ 	.word	0x00000000
        /*0398*/ 	.short	0x010a
        /*039a*/ 	.byte	0x04
	.zero		1


	//   ....[32]....
        /*039c*/ 	.word	0x00002220
        /*03a0*/ 	.word	0x00000000
        /*03a4*/ 	.word	0x00000000
        /*03a8*/ 	.short	0x010a
        /*03aa*/ 	.byte	0xff
	.zero		1


	//   ....[33]....
        /*03ac*/ 	.word	0x00002340
        /*03b0*/ 	.word	0x00000002
        /*03b4*/ 	.word	0x00000090
        /*03b8*/ 	.short	0x010a
        /*03ba*/ 	.byte	0xff
	.zero		1


	//   ....[34]....
        /*03bc*/ 	.word	0x000023a0
        /*03c0*/ 	.word	0x00000004
        /*03c4*/ 	.word	0x00000000
        /*03c8*/ 	.short	0x0101
        /*03ca*/ 	.byte	0xff
	.zero		1


	//   ....[35]....
        /*03cc*/ 	.word	0x000023c0
        /*03d0*/ 	.word	0x000000ff
        /*03d4*/ 	.word	0x00000070
        /*03d8*/ 	.short	0x010a
        /*03da*/ 	.byte	0x04
	.zero		1


	//   ....[36]....
        /*03dc*/ 	.word	0x000024e0
        /*03e0*/ 	.word	0x00000002
        /*03e4*/ 	.word	0x00000060
        /*03e8*/ 	.short	0x010a
        /*03ea*/ 	.byte	0xff
	.zero		1


	//   ....[37]....
        /*03ec*/ 	.word	0x000025f0
        /*03f0*/ 	.word	0x00000002
        /*03f4*/ 	.word	0x00000000
        /*03f8*/ 	.short	0x0101
        /*03fa*/ 	.byte	0xff
	.zero		1


	//   ....[38]....
        /*03fc*/ 	.word	0x00002680
        /*0400*/ 	.word	0x000000ff
        /*0404*/ 	.word	0x00000070
        /*0408*/ 	.short	0x0106
        /*040a*/ 	.byte	0x04
	.zero		1


	//   ....[39]....
        /*040c*/ 	.word	0x000026a0
        /*0410*/ 	.word	0x000000ff
        /*0414*/ 	.word	0x00000070
        /*0418*/ 	.short	0x010a
        /*041a*/ 	.byte	0x04
	.zero		1


	//   ....[40]....
        /*041c*/ 	.word	0x00002730
        /*0420*/ 	.word	0x000000ff
        /*0424*/ 	.word	0x00000070
        /*0428*/ 	.short	0x0106
        /*042a*/ 	.byte	0x07
	.zero		1


	//   ....[41]....
        /*042c*/ 	.word	0x00002770
        /*0430*/ 	.word	0x00000000
        /*0434*/ 	.word	0x00000070
        /*0438*/ 	.short	0x010a
        /*043a*/ 	.byte	0xff
	.zero		1


	//   ....[42]....
        /*043c*/ 	.word	0x00002d70
        /*0440*/ 	.word	0x00000000
        /*0444*/ 	.word	0x00000060
        /*0448*/ 	.short	0x010a
        /*044a*/ 	.byte	0xff
	.zero		1


	//   ....[43]....
        /*044c*/ 	.word	0x00002e30
        /*0450*/ 	.word	0x00000000
        /*0454*/ 	.word	0x00000000
        /*0458*/ 	.short	0x0101
        /*045a*/ 	.byte	0xff
	.zero		1


	//   ....[44]....
        /*045c*/ 	.word	0x00002ef0
        /*0460*/ 	.word	0x000000ff
        /*0464*/ 	.word	0x00000000
        /*0468*/ 	.short	0x010a
        /*046a*/ 	.byte	0x04
	.zero		1


	//   ....[45]....
        /*046c*/ 	.word	0x00002f60
        /*0470*/ 	.word	0x000000ff
        /*0474*/ 	.word	0x00000000
        /*0478*/ 	.short	0x010a
        /*047a*/ 	.byte	0x08
	.zero		1


	//   ....[46]....
        /*047c*/ 	.word	0x00003050
        /*0480*/ 	.word	0x000000ff
        /*0484*/ 	.word	0x00000000
        /*0488*/ 	.short	0x010a
        /*048a*/ 	.byte	0x04
	.zero		1


	//   ....[47]....
        /*048c*/ 	.word	0x00003090
        /*0490*/ 	.word	0x000000ff
        /*0494*/ 	.word	0x00000088
        /*0498*/ 	.short	0x010a
        /*049a*/ 	.byte	0x0d
	.zero		1


	//   ....[48]....
        /*049c*/ 	.word	0x00003360
        /*04a0*/ 	.word	0x000000ff
        /*04a4*/ 	.word	0x000000b0
        /*04a8*/ 	.short	0x010a
        /*04aa*/ 	.byte	0x0d
	.zero		1


	//   ....[49]....
        /*04ac*/ 	.word	0x00003880
        /*04b0*/ 	.word	0x00000008
        /*04b4*/ 	.word	0x00000060
        /*04b8*/ 	.short	0x010a
        /*04ba*/ 	.byte	0xff
	.zero		1


	//   ....[50]....
        /*04bc*/ 	.word	0x000039f0
        /*04c0*/ 	.word	0x00000000
        /*04c4*/ 	.word	0x00000000
        /*04c8*/ 	.short	0x0101
        /*04ca*/ 	.byte	0xff
	.zero		1


	//   ....[51]....
        /*04cc*/ 	.word	0x00003ec0
        /*04d0*/ 	.word	0x000000ff
        /*04d4*/ 	.word	0x00000058
        /*04d8*/ 	.short	0x010a
        /*04da*/ 	.byte	0x20
	.zero		1


	//   ....[52]....
        /*04dc*/ 	.word	0x000040a0
        /*04e0*/ 	.word	0x000000ff
        /*04e4*/ 	.word	0x00000038
        /*04e8*/ 	.short	0x010a
        /*04ea*/ 	.byte	0x10
	.zero		1


	//   ....[53]....
        /*04ec*/ 	.word	0x00004400
        /*04f0*/ 	.word	0x000000ff
        /*04f4*/ 	.word	0x00000020
        /*04f8*/ 	.short	0x010b
        /*04fa*/ 	.byte	0x10
	.zero		1


	//   ....[54]....
        /*04fc*/ 	.word	0x00004480
        /*0500*/ 	.word	0x000000ff
        /*0504*/ 	.word	0x00000000
        /*0508*/ 	.short	0x0101
        /*050a*/ 	.byte	0x04
	.zero		1


	//   ....[55]....
        /*050c*/ 	.word	0x000044a0
        /*0510*/ 	.word	0x000000ff
        /*0514*/ 	.word	0x00000038
        /*0518*/ 	.short	0x010a
        /*051a*/ 	.byte	0x11
	.zero		1


	//   ....[56]....
        /*051c*/ 	.word	0x000047b0
        /*0520*/ 	.word	0x000000ff
        /*0524*/ 	.word	0x00000020
        /*0528*/ 	.short	0x010b
        /*052a*/ 	.byte	0x11
	.zero		1


	//   ....[57]....
        /*052c*/ 	.word	0x00004830
        /*0530*/ 	.word	0x000000ff
        /*0534*/ 	.word	0x00000000
        /*0538*/ 	.short	0x0101
        /*053a*/ 	.byte	0x04
	.zero		1


	//   ....[58]....
        /*053c*/ 	.word	0x00004850
        /*0540*/ 	.word	0x000000ff
        /*0544*/ 	.word	0x00000038
        /*0548*/ 	.short	0x010a
        /*054a*/ 	.byte	0x10
	.zero		1


	//   ....[59]....
        /*054c*/ 	.word	0x00004b50
        /*0550*/ 	.word	0x000000ff
        /*0554*/ 	.word	0x00000020
        /*0558*/ 	.short	0x010b
        /*055a*/ 	.byte	0x10
	.zero		1


	//   ....[60]....
        /*055c*/ 	.word	0x00004bd0
        /*0560*/ 	.word	0x000000ff
        /*0564*/ 	.word	0x00000000
        /*0568*/ 	.short	0x0101
        /*056a*/ 	.byte	0x04
	.zero		1


	//   ....[61]....
        /*056c*/ 	.word	0x00004bf0
        /*0570*/ 	.word	0x000000ff
        /*0574*/ 	.word	0x00000038
        /*0578*/ 	.short	0x010a
        /*057a*/ 	.byte	0x15
	.zero		1


	//   ....[62]....
        /*057c*/ 	.word	0x00004ed0
        /*0580*/ 	.word	0x000000ff
        /*0584*/ 	.word	0x00000020
        /*0588*/ 	.short	0x010b
        /*058a*/ 	.byte	0x15
	.zero		1


	//   ....[63]....
        /*058c*/ 	.word	0x00004ef0
        /*0590*/ 	.word	0x000000ff
        /*0594*/ 	.word	0x00000000
        /*0598*/ 	.short	0x0101
        /*059a*/ 	.byte	0x04
	.zero		1


	//   ....[64]....
        /*059c*/ 	.word	0x00004f10
        /*05a0*/ 	.word	0x000000ff
        /*05a4*/ 	.word	0x00000038
        /*05a8*/ 	.short	0x010a
        /*05aa*/ 	.byte	0x06
	.zero		1


	//   ....[65]....
        /*05ac*/ 	.word	0x00005210
        /*05b0*/ 	.word	0x000000ff
        /*05b4*/ 	.word	0x00000020
        /*05b8*/ 	.short	0x010b
        /*05ba*/ 	.byte	0x06
	.zero		1


	//   ....[66]....
        /*05bc*/ 	.word	0x00005220
        /*05c0*/ 	.word	0x000000ff
        /*05c4*/ 	.word	0x00000000
        /*05c8*/ 	.short	0x0101
        /*05ca*/ 	.byte	0x04
	.zero		1


	//   ....[67]....
        /*05cc*/ 	.word	0x00005230
        /*05d0*/ 	.word	0x000000ff
        /*05d4*/ 	.word	0x00000038
        /*05d8*/ 	.short	0x010a
        /*05da*/ 	.byte	0x10
	.zero		1


	//   ....[68]....
        /*05dc*/ 	.word	0x00005530
        /*05e0*/ 	.word	0x000000ff
        /*05e4*/ 	.word	0x00000020
        /*05e8*/ 	.short	0x010b
        /*05ea*/ 	.byte	0x10
	.zero		1


	//   ....[69]....
        /*05ec*/ 	.word	0x000055b0
        /*05f0*/ 	.word	0x000000ff
        /*05f4*/ 	.word	0x00000000
        /*05f8*/ 	.short	0x0101
        /*05fa*/ 	.byte	0x04
	.zero		1


	//   ....[70]....
        /*05fc*/ 	.word	0x000055d0
        /*0600*/ 	.word	0x000000ff
        /*0604*/ 	.word	0x00000038
        /*0608*/ 	.short	0x010a
        /*060a*/ 	.byte	0x11
	.zero		1


	//   ....[71]....
        /*060c*/ 	.word	0x000058d0
        /*0610*/ 	.word	0x000000ff
        /*0614*/ 	.word	0x00000020
        /*0618*/ 	.short	0x010b
        /*061a*/ 	.byte	0x11
	.zero		1


	//   ....[72]....
        /*061c*/ 	.word	0x00005950
        /*0620*/ 	.word	0x000000ff
        /*0624*/ 	.word	0x00000000
        /*0628*/ 	.short	0x0101
        /*062a*/ 	.byte	0x04
	.zero		1


	//   ....[73]....
        /*062c*/ 	.word	0x00005970
        /*0630*/ 	.word	0x000000ff
        /*0634*/ 	.word	0x00000038
        /*0638*/ 	.short	0x010a
        /*063a*/ 	.byte	0x10
	.zero		1


	//   ....[74]....
        /*063c*/ 	.word	0x00005cd0
        /*0640*/ 	.word	0x000000ff
        /*0644*/ 	.word	0x00000020
        /*0648*/ 	.short	0x010b
        /*064a*/ 	.byte	0x10
	.zero		1


	//   ....[75]....
        /*064c*/ 	.word	0x00005d50
        /*0650*/ 	.word	0x000000ff
        /*0654*/ 	.word	0x00000000
        /*0658*/ 	.short	0x0101
        /*065a*/ 	.byte	0x04
	.zero		1


	//   ....[76]....
        /*065c*/ 	.word	0x00005da0
        /*0660*/ 	.word	0x000000ff
        /*0664*/ 	.word	0x00000000
        /*0668*/ 	.short	0x010a
        /*066a*/ 	.byte	0x04
	.zero		1


	//   ....[77]....
        /*066c*/ 	.word	0x00005e30
        /*0670*/ 	.word	0x000000ff
        /*0674*/ 	.word	0x00000000
        /*0678*/ 	.short	0x010a
        /*067a*/ 	.byte	0x05
	.zero		1


	//   ....[78]....
        /*067c*/ 	.word	0x00005ed0
        /*0680*/ 	.word	0x00000000
        /*0684*/ 	.word	0x00000000
        /*0688*/ 	.short	0x010a
        /*068a*/ 	.byte	0xff
	.zero		1


	//   ....[79]....
        /*068c*/ 	.word	0x00006240
        /*0690*/ 	.word	0x00000000
        /*0694*/ 	.word	0x00000060
        /*0698*/ 	.short	0x010a
        /*069a*/ 	.byte	0xff
	.zero		1


	//   ....[80]....
        /*069c*/ 	.word	0x00006310
        /*06a0*/ 	.word	0x00000000
        /*06a4*/ 	.word	0x00000000
        /*06a8*/ 	.short	0x0101
        /*06aa*/ 	.byte	0xff
	.zero		1


	//   ....[81]....
        /*06ac*/ 	.word	0x00007000
        /*06b0*/ 	.word	0x00000004
        /*06b4*/ 	.word	0x00000020
        /*06b8*/ 	.short	0x010a
        /*06ba*/ 	.byte	0xff
	.zero		1


	//   ....[82]....
        /*06bc*/ 	.word	0x00007100
        /*06c0*/ 	.word	0x000000ff
        /*06c4*/ 	.word	0x00000080
        /*06c8*/ 	.short	0x010a
        /*06ca*/ 	.byte	0x2f
	.zero		1


	//   ....[83]....
        /*06cc*/ 	.word	0x000071c0
        /*06d0*/ 	.word	0x00000004
        /*06d4*/ 	.word	0x00000020
        /*06d8*/ 	.short	0x010a
        /*06da*/ 	.byte	0xff
	.zero		1


	//   ....[84]....
        /*06dc*/ 	.word	0x000075c0
        /*06e0*/ 	.word	0x000000ff
        /*06e4*/ 	.word	0x00000080
        /*06e8*/ 	.short	0x010a
        /*06ea*/ 	.byte	0x2f
	.zero		1


	//   ....[85]....
        /*06ec*/ 	.word	0x00007770
        /*06f0*/ 	.word	0x000000ff
        /*06f4*/ 	.word	0x00000000
        /*06f8*/ 	.short	0x0101
        /*06fa*/ 	.byte	0x04
	.zero		1


	//   ....[86]....
        /*06fc*/ 	.word	0x000080f0
        /*0700*/ 	.word	0x00000000
        /*0704*/ 	.word	0x00000000
        /*0708*/ 	.short	0x0101
        /*070a*/ 	.byte	0xff
	.zero		1


	//   ....[87]....
        /*070c*/ 	.word	0x00008100
        /*0710*/ 	.word	0x00000005
        /*0714*/ 	.word	0x00000020
        /*0718*/ 	.short	0x010a
        /*071a*/ 	.byte	0xff
	.zero		1


	//   ....[88]....
        /*071c*/ 	.word	0x000081e0
        /*0720*/ 	.word	0x00000005
        /*0724*/ 	.word	0x00000020
        /*0728*/ 	.short	0x010a
        /*072a*/ 	.byte	0xff
	.zero		1


	//   ....[89]....
        /*072c*/ 	.word	0x00009010
        /*0730*/ 	.word	0x00000027
        /*0734*/ 	.word	0x00000000
        /*0738*/ 	.short	0x0101
        /*073a*/ 	.byte	0xff
	.zero		1


	//   ....[90]....
        /*073c*/ 	.word	0x00009080
        /*0740*/ 	.word	0x00000005
        /*0744*/ 	.word	0x00000020
        /*0748*/ 	.short	0x010a
        /*074a*/ 	.byte	0xff
	.zero		1


	//   ....[91]....
        /*074c*/ 	.word	0x00009120
        /*0750*/ 	.word	0x00000005
        /*0754*/ 	.word	0x00000020
        /*0758*/ 	.short	0x010a
        /*075a*/ 	.byte	0xff
	.zero		1


	//   ....[92]....
        /*075c*/ 	.word	0x00009f60
        /*0760*/ 	.word	0x00000027
        /*0764*/ 	.word	0x00000000
        /*0768*/ 	.short	0x0101
        /*076a*/ 	.byte	0xff
	.zero		1


	//   ....[93]....
        /*076c*/ 	.word	0x00009fd0
        /*0770*/ 	.word	0x00000005
        /*0774*/ 	.word	0x00000020
        /*0778*/ 	.short	0x010a
        /*077a*/ 	.byte	0xff
	.zero		1


	//   ....[94]....
        /*077c*/ 	.word	0x0000a070
        /*0780*/ 	.word	0x00000005
        /*0784*/ 	.word	0x00000020
        /*0788*/ 	.short	0x010a
        /*078a*/ 	.byte	0xff
	.zero		1


	//   ....[95]....
        /*078c*/ 	.word	0x0000aeb0
        /*0790*/ 	.word	0x00000027
        /*0794*/ 	.word	0x00000000
        /*0798*/ 	.short	0x0101
        /*079a*/ 	.byte	0xff
	.zero		1


	//   ....[96]....
        /*079c*/ 	.word	0x0000af20
        /*07a0*/ 	.word	0x00000005
        /*07a4*/ 	.word	0x00000020
        /*07a8*/ 	.short	0x010a
        /*07aa*/ 	.byte	0xff
	.zero		1


	//   ....[97]....
        /*07ac*/ 	.word	0x0000afc0
        /*07b0*/ 	.word	0x00000005
        /*07b4*/ 	.word	0x00000020
        /*07b8*/ 	.short	0x010a
        /*07ba*/ 	.byte	0xff
	.zero		1


	//   ....[98]....
        /*07bc*/ 	.word	0x0000be00
        /*07c0*/ 	.word	0x00000027
        /*07c4*/ 	.word	0x00000000
        /*07c8*/ 	.short	0x0101
        /*07ca*/ 	.byte	0xff
	.zero		1


	//   ....[99]....
        /*07cc*/ 	.word	0x0000be70
        /*07d0*/ 	.word	0x00000005
        /*07d4*/ 	.word	0x00000020
        /*07d8*/ 	.short	0x010a
        /*07da*/ 	.byte	0xff
	.zero		1


	//   ....[100]....
        /*07dc*/ 	.word	0x0000bf10
        /*07e0*/ 	.word	0x00000005
        /*07e4*/ 	.word	0x00000020
        /*07e8*/ 	.short	0x010a
        /*07ea*/ 	.byte	0xff
	.zero		1


	//   ....[101]....
        /*07ec*/ 	.word	0x0000cd50
        /*07f0*/ 	.word	0x00000027
        /*07f4*/ 	.word	0x00000000
        /*07f8*/ 	.short	0x0101
        /*07fa*/ 	.byte	0xff
	.zero		1


	//   ....[102]....
        /*07fc*/ 	.word	0x0000cdc0
        /*0800*/ 	.word	0x00000005
        /*0804*/ 	.word	0x00000020
        /*0808*/ 	.short	0x010a
        /*080a*/ 	.byte	0xff
	.zero		1


	//   ....[103]....
        /*080c*/ 	.word	0x0000ce60
        /*0810*/ 	.word	0x00000005
        /*0814*/ 	.word	0x00000020
        /*0818*/ 	.short	0x010a
        /*081a*/ 	.byte	0xff
	.zero		1


	//   ....[104]....
        /*081c*/ 	.word	0x0000dc80
        /*0820*/ 	.word	0x00000027
        /*0824*/ 	.word	0x00000000
        /*0828*/ 	.short	0x0101
        /*082a*/ 	.byte	0xff
	.zero		1


	//   ....[105]....
        /*082c*/ 	.word	0x0000dcf0
        /*0830*/ 	.word	0x00000003
        /*0834*/ 	.word	0x00000020
        /*0838*/ 	.short	0x010a
        /*083a*/ 	.byte	0xff
	.zero		1


	//   ....[106]....
        /*083c*/ 	.word	0x0000dda0
        /*0840*/ 	.word	0x00000003
        /*0844*/ 	.word	0x00000020
        /*0848*/ 	.short	0x010a
        /*084a*/ 	.byte	0xff
	.zero		1


	//   ....[107]....
        /*084c*/ 	.word	0x0000eba0
        /*0850*/ 	.word	0x00000000
        /*0854*/ 	.word	0x00000000
        /*0858*/ 	.short	0x0101
        /*085a*/ 	.byte	0xff
	.zero		1


	//   ....[108]....
        /*085c*/ 	.word	0x0000eca0
        /*0860*/ 	.word	0x000000ff
        /*0864*/ 	.word	0x000000b0
        /*0868*/ 	.short	0x0101
        /*086a*/ 	.byte	0x2f
	.zero		1


	//   ....[109]....
        /*086c*/ 	.word	0x0000ee30
        /*0870*/ 	.word	0x000000ff
        /*0874*/ 	.word	0x00000000
        /*0878*/ 	.short	0x0101
        /*087a*/ 	.byte	0x04
	.zero		1


	//   ....[110]....
        /*087c*/ 	.word	0x0000ee50
        /*0880*/ 	.word	0x00000003
        /*0884*/ 	.word	0x000000a0
        /*0888*/ 	.short	0x010a
        /*088a*/ 	.byte	0xff
	.zero		1


	//   ....[111]....
        /*088c*/ 	.word	0x0000eeb0
        /*0890*/ 	.word	0x00000000
        /*0894*/ 	.word	0x00000010
        /*0898*/ 	.short	0x010a
        /*089a*/ 	.byte	0xff
	.zero		1


	//   ....[112]....
        /*089c*/ 	.word	0x0000ef00
        /*08a0*/ 	.word	0x00000003
        /*08a4*/ 	.word	0x00000060
        /*08a8*/ 	.short	0x010a
        /*08aa*/ 	.byte	0xff
	.zero		1


	//   ....[113]....
        /*08ac*/ 	.word	0x0000ef60
        /*08b0*/ 	.word	0x00000000
        /*08b4*/ 	.word	0x00000000
        /*08b8*/ 	.short	0x010a
        /*08ba*/ 	.byte	0xff
	.zero		1


	//   ....[114]....
        /*08bc*/ 	.word	0x0000efb0
        /*08c0*/ 	.word	0x00000002
        /*08c4*/ 	.word	0x00000090
        /*08c8*/ 	.short	0x010a
        /*08ca*/ 	.byte	0xff
	.zero		1


	//   ....[115]....
        /*08cc*/ 	.word	0x0000f010
        /*08d0*/ 	.word	0x00000002
        /*08d4*/ 	.word	0x00000070
        /*08d8*/ 	.short	0x010a
        /*08da*/ 	.byte	0xff
	.zero		1


	//   ....[116]....
        /*08dc*/ 	.word	0x0000f060
        /*08e0*/ 	.word	0x00000002
        /*08e4*/ 	.word	0x00000060
        /*08e8*/ 	.short	0x010a
        /*08ea*/ 	.byte	0xff
	.zero		1


	//   ....[117]....
        /*08ec*/ 	.word	0x0000f0c0
        /*08f0*/ 	.word	0x00000000
        /*08f4*/ 	.word	0x00000070
        /*08f8*/ 	.short	0x010a
        /*08fa*/ 	.byte	0xff
	.zero		1


	//   ....[118]....
        /*08fc*/ 	.word	0x0000f110
        /*0900*/ 	.word	0x00000000
        /*0904*/ 	.word	0x00000060
        /*0908*/ 	.short	0x010a
        /*090a*/ 	.byte	0xff
	.zero		1


	//   ....[119]....
        /*090c*/ 	.word	0x0000f170
        /*0910*/ 	.word	0x00000000
        /*0914*/ 	.word	0x00000000
        /*0918*/ 	.short	0x010a
        /*091a*/ 	.byte	0xff
	.zero		1


	//   ....[120]....
        /*091c*/ 	.word	0x0000f1d0
        /*0920*/ 	.word	0x00000000
        /*0924*/ 	.word	0x00000088
        /*0928*/ 	.short	0x010a
        /*092a*/ 	.byte	0xff
	.zero		1


	//   ....[121]....
        /*092c*/ 	.word	0x0000f230
        /*0930*/ 	.word	0x00000000
        /*0934*/ 	.word	0x000000b0
        /*0938*/ 	.short	0x010a
        /*093a*/ 	.byte	0xff
	.zero		1


	//   ....[122]....
        /*093c*/ 	.word	0x0000f280
        /*0940*/ 	.word	0x00000008
        /*0944*/ 	.word	0x00000060
        /*0948*/ 	.short	0x010a
        /*094a*/ 	.byte	0xff
	.zero		1


	//   ....[123]....
        /*094c*/ 	.word	0x0000f2e0
        /*0950*/ 	.word	0x00000000
        /*0954*/ 	.word	0x00000058
        /*0958*/ 	.short	0x010a
        /*095a*/ 	.byte	0xff
	.zero		1


	//   ....[124]....
        /*095c*/ 	.word	0x0000f340
        /*0960*/ 	.word	0x00000000
        /*0964*/ 	.word	0x00000038
        /*0968*/ 	.short	0x010a
        /*096a*/ 	.byte	0xff
	.zero		1


	//   ....[125]....
        /*096c*/ 	.word	0x0000f3a0
        /*0970*/ 	.word	0x00000000
        /*0974*/ 	.word	0x00000038
        /*0978*/ 	.short	0x010a
        /*097a*/ 	.byte	0xff
	.zero		1


	//   ....[126]....
        /*097c*/ 	.word	0x0000f400
        /*0980*/ 	.word	0x00000000
        /*0984*/ 	.word	0x00000038
        /*0988*/ 	.short	0x010a
        /*098a*/ 	.byte	0xff
	.zero		1


	//   ....[127]....
        /*098c*/ 	.word	0x0000f460
        /*0990*/ 	.word	0x00000000
        /*0994*/ 	.word	0x00000038
        /*0998*/ 	.short	0x010a
        /*099a*/ 	.byte	0xff
	.zero		1


	//   ....[128]....
        /*099c*/ 	.word	0x0000f4c0
        /*09a0*/ 	.word	0x00000000
        /*09a4*/ 	.word	0x00000038
        /*09a8*/ 	.short	0x010a
        /*09aa*/ 	.byte	0xff
	.zero		1


	//   ....[129]....
        /*09ac*/ 	.word	0x0000f520
        /*09b0*/ 	.word	0x00000000
        /*09b4*/ 	.word	0x00000038
        /*09b8*/ 	.short	0x010a
        /*09ba*/ 	.byte	0xff
	.zero		1


	//   ....[130]....
        /*09bc*/ 	.word	0x0000f580
        /*09c0*/ 	.word	0x00000000
        /*09c4*/ 	.word	0x00000038
        /*09c8*/ 	.short	0x010a
        /*09ca*/ 	.byte	0xff
	.zero		1


	//   ....[131]....
        /*09cc*/ 	.word	0x0000f5e0
        /*09d0*/ 	.word	0x00000000
        /*09d4*/ 	.word	0x00000038
        /*09d8*/ 	.short	0x010a
        /*09da*/ 	.byte	0xff
	.zero		1


	//   ....[132]....
        /*09dc*/ 	.word	0x0000f640
        /*09e0*/ 	.word	0x00000000
        /*09e4*/ 	.word	0x00000000
        /*09e8*/ 	.short	0x010a
        /*09ea*/ 	.byte	0xff
	.zero		1


	//   ....[133]....
        /*09ec*/ 	.word	0x0000f6a0
        /*09f0*/ 	.word	0x00000000
        /*09f4*/ 	.word	0x00000000
        /*09f8*/ 	.short	0x010a
        /*09fa*/ 	.byte	0xff
	.zero		1


	//   ....[134]....
        /*09fc*/ 	.word	0x0000f6f0
        /*0a00*/ 	.word	0x00000000
        /*0a04*/ 	.word	0x00000060
        /*0a08*/ 	.short	0x010a
        /*0a0a*/ 	.byte	0xff
	.zero		1


	//   ....[135]....
        /*0a0c*/ 	.word	0x0000f740
        /*0a10*/ 	.word	0x00000004
        /*0a14*/ 	.word	0x00000020
        /*0a18*/ 	.short	0x010a
        /*0a1a*/ 	.byte	0xff
	.zero		1


	//   ....[136]....
        /*0a1c*/ 	.word	0x0000f7a0
        /*0a20*/ 	.word	0x00000003
        /*0a24*/ 	.word	0x00000080
        /*0a28*/ 	.short	0x010a
        /*0a2a*/ 	.byte	0xff
	.zero		1


	//   ....[137]....
        /*0a2c*/ 	.word	0x0000f7f0
        /*0a30*/ 	.word	0x00000005
        /*0a34*/ 	.word	0x00000020
        /*0a38*/ 	.short	0x010a
        /*0a3a*/ 	.byte	0xff
	.zero		1


	//   ....[138]....
        /*0a3c*/ 	.word	0x0000f840
        /*0a40*/ 	.word	0x00000005
        /*0a44*/ 	.word	0x00000020
        /*0a48*/ 	.short	0x010a
        /*0a4a*/ 	.byte	0xff
	.zero		1


	//   ....[139]....
        /*0a4c*/ 	.word	0x0000f890
        /*0a50*/ 	.word	0x00000005
        /*0a54*/ 	.word	0x00000020
        /*0a58*/ 	.short	0x010a
        /*0a5a*/ 	.byte	0xff
	.zero		1


	//   ....[140]....
        /*0a5c*/ 	.word	0x0000f8e0
        /*0a60*/ 	.word	0x00000005
        /*0a64*/ 	.word	0x00000020
        /*0a68*/ 	.short	0x010a
        /*0a6a*/ 	.byte	0xff
	.zero		1


	//   ....[141]....
        /*0a6c*/ 	.word	0x0000f930
        /*0a70*/ 	.word	0x00000005
        /*0a74*/ 	.word	0x00000020
        /*0a78*/ 	.short	0x010a
        /*0a7a*/ 	.byte	0xff
	.zero		1


	//   ....[142]....
        /*0a7c*/ 	.word	0x0000f980
        /*0a80*/ 	.word	0x00000005
        /*0a84*/ 	.word	0x00000020
        /*0a88*/ 	.short	0x010a
        /*0a8a*/ 	.byte	0xff
	.zero		1


	//   ....[143]....
        /*0a8c*/ 	.word	0x0000f9d0
        /*0a90*/ 	.word	0x00000003
        /*0a94*/ 	.word	0x00000020
        /*0a98*/ 	.short	0x010a
        /*0a9a*/ 	.byte	0xff
	.zero		1


	//----- nvinfo : EIATTR_NUM_MBARRIERS
	.align		4
.L_47:
        /*0a9c*/ 	.byte	0x03, 0x38
        /*0a9e*/ 	.short	0x0017


	//----- nvinfo : EIATTR_EXIT_INSTR_OFFSETS
	.align		4
        /*0aa0*/ 	.byte	0x04, 0x1c
        /*0aa2*/ 	.short	(.L_49 - .L_48)


	//   ....[0]....
.L_48:
        /*0aa4*/ 	.word	0x00002250


	//   ....[1]....
        /*0aa8*/ 	.word	0x00002740


	//   ....[2]....
        /*0aac*/ 	.word	0x000027a0


	//   ....[3]....
        /*0ab0*/ 	.word	0x000035c0


	//   ....[4]....
        /*0ab4*/ 	.word	0x00005f00


	//   ....[5]....
        /*0ab8*/ 	.word	0x00005f40


	//   ....[6]....
        /*0abc*/ 	.word	0x0000ed20


	//   ....[7]....
        /*0ac0*/ 	.word	0x0000eda0


	//   ....[8]....
        /*0ac4*/ 	.word	0x0000edd0


	//   ....[9]....
        /*0ac8*/ 	.word	0x0000ee40


	//----- nvinfo : EIATTR_MAX_THREADS
	.align		4
.L_49:
        /*0acc*/ 	.byte	0x04, 0x05
        /*0ace*/ 	.short	(.L_51 - .L_50)
.L_50:
        /*0ad0*/ 	.word	0x00000100
        /*0ad4*/ 	.word	0x00000001
        /*0ad8*/ 	.word	0x00000001


	//----- nvinfo : EIATTR_CRS_STACK_SIZE
	.align		4
.L_51:
        /*0adc*/ 	.byte	0x04, 0x1e
        /*0ade*/ 	.short	(.L_53 - .L_52)
.L_52:
        /*0ae0*/ 	.word	0x00000000


	//----- nvinfo : EIATTR_CBANK_PARAM_SIZE
	.align		4
.L_53:
        /*0ae4*/ 	.byte	0x03, 0x19
        /*0ae6*/ 	.short	0x0a00


	//----- nvinfo : EIATTR_PARAM_CBANK
	.align		4
        /*0ae8*/ 	.byte	0x04, 0x0a
        /*0aea*/ 	.short	(.L_55 - .L_54)
	.align		4
.L_54:
        /*0aec*/ 	.word	index@(.nv.constant0._ZN7cutlass13device_kernelINS_4gemm6kernel13GemmUniversalIN4cute5tupleIJiiiiEEENS1_10collective13CollectiveMmaINS1_41MainloopSm100TmaUmmaWarpSpecializedSparseILi2ELi2ELi1ENS5_IJNS4_1CILi1EEESB_SB_EEEEENS5_IJNSA_ILi128EEENSA_ILi256EEESE_EEENS_6half_tENS5_IJNS4_6LayoutINS5_IJiNS5_IJNSA_ILi2EEEiEEEiEEENS5_IJlNS5_IJSB_SJ_EEElEEEEENSI_INS5_IJNS5_IJNS5_IJNSA_ILi8EEESJ_SP_EEEiEEENS5_IJNS5_IJNSA_ILi16EEESJ_NSA_ILi4EEEEEEiEEEiEEENS5_IJNS5_IJNS5_IJSE_SS_NSA_ILi2048EEEEEENSA_ILi16384EEEEEENS5_IJNS5_IJSB_NSA_ILi1024EEENSA_ILi32EEEEEElEEElEEEEEEEESH_NS5_IJlSB_lEEENS4_8TiledMMAINS4_8MMA_AtomIJNS4_27SM100_MMA_F16BF16_SS_SPARSEISH_SH_fLi128ELi256ELNS4_4UMMA5MajorE0ELS1D_0ELNS1C_7ScaleInE0ELS1E_0EEEEEENSI_ISC_NS5_IJNSA_ILi0EEES1H_S1H_EEEEENS5_IJNS4_10UnderscoreES1K_S1K_EEEEENS4_13SM90_TMA_LOADENS4_14ComposedLayoutINS4_7SwizzleILi3ELi4ELi3EEENS4_25smem_sparse_ptr_flag_bitsILi2ELi16EEENSI_INS5_IJNS5_IJSB_SP_EEENS5_IJSJ_NSA_ILi64EEEEEEEEENS5_IJNS5_IJS1H_SE_EEESM_EEEEEEEvNS4_8identityES1N_NS1O_IS1Q_NS4_18smem_ptr_flag_bitsILi16EEENSI_INS5_IJSP_S1U_EEENS5_IJS1U_SB_EEEEEEEvS21_EENS_8epilogue10collective18CollectiveEpilogueINS29_23Sm100TmaWarpSpecializedILi3ELi2ELi32ELb1ELb0EEEJSG_NS5_IJNSI_ISE_SB_EENSI_IS12_SB_EEEEEfNS5_IJSB_llEEEfS2H_NS29_6fusion15FusionCallbacksIS2D_NS2I_17LinearCombinationIffffLNS_15FloatRoundStyleE2EEESG_S2G_JEEENS4_5SM1004TMEM4LOAD26SM100_TMEM_LOAD_32dp32b32xES1N_NS1O_INS1P_ILi2ELi5ELi2EEENS22_ILi32EEENSI_INS5_IJS12_ST_EEENS5_IJSB_S12_EEEEEEENS4_39AutoVectorizingCopyWithAssumedAlignmentILi128EEENS4_14SM90_TMA_STOREES2X_S2Z_S2Z_EEEvvEEEEvNT_6ParamsE)
        /*0af0*/ 	.short	0x0380
        /*0af2*/ 	.short	0x0a00


	//----- nvinfo : EIATTR_SW_WAR
	.align		4
.L_55:
        /*0af4*/ 	.byte	0x04, 0x36
        /*0af6*/ 	.short	(.L_57 - .L_56)
.L_56:
        /*0af8*/ 	.word	0x00000008
.L_57:


//--------------------- .nv.callgraph             --------------------------
	.section	.nv.callgraph,"",@"SHT_CUDA_CALLGRAPH"
	.align	4
	.sectionentsize	8
	.align		4
        /*0000*/ 	.word	0x00000000
	.align		4
        /*0004*/ 	.word	0xffffffff
	.align		4
        /*0008*/ 	.word	index@(_ZN7cutlass13device_kernelINS_4gemm6kernel13GemmUniversalIN4cute5tupleIJiiiiEEENS1_10collective13CollectiveMmaINS1_41MainloopSm100TmaUmmaWarpSpecializedSparseILi2ELi2ELi1ENS5_IJNS4_1CILi1EEESB_SB_EEEEENS5_IJNSA_ILi128EEENSA_ILi256EEESE_EEENS_6half_tENS5_IJNS4_6LayoutINS5_IJiNS5_IJNSA_ILi2EEEiEEEiEEENS5_IJlNS5_IJSB_SJ_EEElEEEEENSI_INS5_IJNS5_IJNS5_IJNSA_ILi8EEESJ_SP_EEEiEEENS5_IJNS5_IJNSA_ILi16EEESJ_NSA_ILi4EEEEEEiEEEiEEENS5_IJNS5_IJNS5_IJSE_SS_NSA_ILi2048EEEEEENSA_ILi16384EEEEEENS5_IJNS5_IJSB_NSA_ILi1024EEENSA_ILi32EEEEEElEEElEEEEEEEESH_NS5_IJlSB_lEEENS4_8TiledMMAINS4_8MMA_AtomIJNS4_27SM100_MMA_F16BF16_SS_SPARSEISH_SH_fLi128ELi256ELNS4_4UMMA5MajorE0ELS1D_0ELNS1C_7ScaleInE0ELS1E_0EEEEEENSI_ISC_NS5_IJNSA_ILi0EEES1H_S1H_EEEEENS5_IJNS4_10UnderscoreES1K_S1K_EEEEENS4_13SM90_TMA_LOADENS4_14ComposedLayoutINS4_7SwizzleILi3ELi4ELi3EEENS4_25smem_sparse_ptr_flag_bitsILi2ELi16EEENSI_INS5_IJNS5_IJSB_SP_EEENS5_IJSJ_NSA_ILi64EEEEEEEEENS5_IJNS5_IJS1H_SE_EEESM_EEEEEEEvNS4_8identityES1N_NS1O_IS1Q_NS4_18smem_ptr_flag_bitsILi16EEENSI_INS5_IJSP_S1U_EEENS5_IJS1U_SB_EEEEEEEvS21_EENS_8epilogue10collective18CollectiveEpilogueINS29_23Sm100TmaWarpSpecializedILi3ELi2ELi32ELb1ELb0EEEJSG_NS5_IJNSI_ISE_SB_EENSI_IS12_SB_EEEEEfNS5_IJSB_llEEEfS2H_NS29_6fusion15FusionCallbacksIS2D_NS2I_17LinearCombinationIffffLNS_15FloatRoundStyleE2EEESG_S2G_JEEENS4_5SM1004TMEM4LOAD26SM100_TMEM_LOAD_32dp32b32xES1N_NS1O_INS1P_ILi2ELi5ELi2EEENS22_ILi32EEENSI_INS5_IJS12_ST_EEENS5_IJSB_S12_EEEEEEENS4_39AutoVectorizingCopyWithAssumedAlignmentILi128EEENS4_14SM90_TMA_STOREES2X_S2Z_S2Z_EEEvvEEEEvNT_6ParamsE)
	.align		4
        /*000c*/ 	.word	index@(__assertfail)
	.align		4
        /*0010*/ 	.word	0x00000000
	.align		4
        /*0014*/ 	.word	0xfffffffe
	.align		4
        /*0018*/ 	.word	0x00000000
	.align		4
        /*001c*/ 	.word	0xfffffffd
	.align		4
        /*0020*/ 	.word	0x00000000
	.align		4
        /*0024*/ 	.word	0xfffffffc


//--------------------- .nv.constant4             --------------------------
	.section	.nv.constant4,"a",@progbits
	.align	8
	.align		8
.nv.constant4:
        /*0000*/ 	.dword	__assertfail
	.align		8
        /*0008*/ 	.dword	__unnamed_1
	.align		8
        /*0010*/ 	.dword	__unnamed_2
	.align		8
        /*0018*/ 	.dword	_ZN39_INTERNAL_08466b10_4_k_cu_e3364413_30644cuda3std3__45__cpo5beginE
	.align		8
        /*0020*/ 	.dword	_ZN39_INTERNAL_08466b10_4_k_cu_e3364413_30644cuda3std3__45__cpo3endE
	.align		8
        /*0028*/ 	.dword	_ZN39_INTERNAL_08466b10_4_k_cu_e3364413_30644cuda3std3__45__cpo6cbeginE
	.align		8
        /*0030*/ 	.dword	_ZN39_INTERNAL_08466b10_4_k_cu_e3364413_30644cuda3std3__45__cpo4cendE
	.align		8
        /*0038*/ 	.dword	_ZN39_INTERNAL_08466b10_4_k_cu_e3364413_30644cuda3std3__441_GLOBAL__N__08466b10_4_k_cu_e3364413_30646ignoreE
	.align		8
        /*0040*/ 	.dword	_ZN39_INTERNAL_08466b10_4_k_cu_e3364413_30644cuda3std3__419piecewise_constructE
	.align		8
        /*0048*/ 	.dword	_ZN39_INTERNAL_08466b10_4_k_cu_e3364413_30644cuda3std3__48in_placeE
	.align		8
        /*0050*/ 	.dword	_ZN39_INTERNAL_08466b10_4_k_cu_e3364413_30644cuda3std6ranges3__45__cpo4swapE
	.align		8
        /*0058*/ 	.dword	_ZN39_INTERNAL_08466b10_4_k_cu_e3364413_30644cuda3std6ranges3__45__cpo9iter_moveE
	.align		8
        /*0060*/ 	.dword	_ZN39_INTERNAL_08466b10_4_k_cu_e3364413_30644cute7productE
	.align		8
        /*0068*/ 	.dword	_ZN39_INTERNAL_08466b10_4_k_cu_e3364413_30644cute1_E
	.align		8
        /*0070*/ 	.dword	$str$25
	.align		8
        /*0078*/ 	.dword	$str$26
	.align		8
        /*0080*/ 	.dword	$str$27
	.align		8
        /*0088*/ 	.dword	$str$28


//--------------------- .text._ZN7cutlass13device_kernelINS_4gemm6kernel13GemmUniversalIN4cute5tupleIJiiiiEEENS1_10collective13CollectiveMmaINS1_41MainloopSm100TmaUmmaWarpSpecializedSparseILi2ELi2ELi1ENS5_IJNS4_1CILi1EEESB_SB_EEEEENS5_IJNSA_ILi128EEENSA_ILi256EEESE_EEENS_6half_tENS5_IJNS4_6LayoutINS5_IJiNS5_IJNSA_ILi2EEEiEEEiEEENS5_IJlNS5_IJSB_SJ_EEElEEEEENSI_INS5_IJNS5_IJNS5_IJNSA_ILi8EEESJ_SP_EEEiEEENS5_IJNS5_IJNSA_ILi16EEESJ_NSA_ILi4EEEEEEiEEEiEEENS5_IJNS5_IJNS5_IJSE_SS_NSA_ILi2048EEEEEENSA_ILi16384EEEEEENS5_IJNS5_IJSB_NSA_ILi1024EEENSA_ILi32EEEEEElEEElEEEEEEEESH_NS5_IJlSB_lEEENS4_8TiledMMAINS4_8MMA_AtomIJNS4_27SM100_MMA_F16BF16_SS_SPARSEISH_SH_fLi128ELi256ELNS4_4UMMA5MajorE0ELS1D_0ELNS1C_7ScaleInE0ELS1E_0EEEEEENSI_ISC_NS5_IJNSA_ILi0EEES1H_S1H_EEEEENS5_IJNS4_10UnderscoreES1K_S1K_EEEEENS4_13SM90_TMA_LOADENS4_14ComposedLayoutINS4_7SwizzleILi3ELi4ELi3EEENS4_25smem_sparse_ptr_flag_bitsILi2ELi16EEENSI_INS5_IJNS5_IJSB_SP_EEENS5_IJSJ_NSA_ILi64EEEEEEEEENS5_IJNS5_IJS1H_SE_EEESM_EEEEEEEvNS4_8identityES1N_NS1O_IS1Q_NS4_18smem_ptr_flag_bitsILi16EEENSI_INS5_IJSP_S1U_EEENS5_IJS1U_SB_EEEEEEEvS21_EENS_8epilogue10collective18CollectiveEpilogueINS29_23Sm100TmaWarpSpecializedILi3ELi2ELi32ELb1ELb0EEEJSG_NS5_IJNSI_ISE_SB_EENSI_IS12_SB_EEEEEfNS5_IJSB_llEEEfS2H_NS29_6fusion15FusionCallbacksIS2D_NS2I_17LinearCombinationIffffLNS_15FloatRoundStyleE2EEESG_S2G_JEEENS4_5SM1004TMEM4LOAD26SM100_TMEM_LOAD_32dp32b32xES1N_NS1O_INS1P_ILi2ELi5ELi2EEENS22_ILi32EEENSI_INS5_IJS12_ST_EEENS5_IJSB_S12_EEEEEEENS4_39AutoVectorizingCopyWithAssumedAlignmentILi128EEENS4_14SM90_TMA_STOREES2X_S2Z_S2Z_EEEvvEEEEvNT_6ParamsE --------------------------
	.section	.text._ZN7cutlass13device_kernelINS_4gemm6kernel13GemmUniversalIN4cute5tupleIJiiiiEEENS1_10collective13CollectiveMmaINS1_41MainloopSm100TmaUmmaWarpSpecializedSparseILi2ELi2ELi1ENS5_IJNS4_1CILi1EEESB_SB_EEEEENS5_IJNSA_ILi128EEENSA_ILi256EEESE_EEENS_6half_tENS5_IJNS4_6LayoutINS5_IJiNS5_IJNSA_ILi2EEEiEEEiEEENS5_IJlNS5_IJSB_SJ_EEElEEEEENSI_INS5_IJNS5_IJNS5_IJNSA_ILi8EEESJ_SP_EEEiEEENS5_IJNS5_IJNSA_ILi16EEESJ_NSA_ILi4EEEEEEiEEEiEEENS5_IJNS5_IJNS5_IJSE_SS_NSA_ILi2048EEEEEENSA_ILi16384EEEEEENS5_IJNS5_IJSB_NSA_ILi1024EEENSA_ILi32EEEEEElEEElEEEEEEEESH_NS5_IJlSB_lEEENS4_8TiledMMAINS4_8MMA_AtomIJNS4_27SM100_MMA_F16BF16_SS_SPARSEISH_SH_fLi128ELi256ELNS4_4UMMA5MajorE0ELS1D_0ELNS1C_7ScaleInE0ELS1E_0EEEEEENSI_ISC_NS5_IJNSA_ILi0EEES1H_S1H_EEEEENS5_IJNS4_10UnderscoreES1K_S1K_EEEEENS4_13SM90_TMA_LOADENS4_14ComposedLayoutINS4_7SwizzleILi3ELi4ELi3EEENS4_25smem_sparse_ptr_flag_bitsILi2ELi16EEENSI_INS5_IJNS5_IJSB_SP_EEENS5_IJSJ_NSA_ILi64EEEEEEEEENS5_IJNS5_IJS1H_SE_EEESM_EEEEEEEvNS4_8identityES1N_NS1O_IS1Q_NS4_18smem_ptr_flag_bitsILi16EEENSI_INS5_IJSP_S1U_EEENS5_IJS1U_SB_EEEEEEEvS21_EENS_8epilogue10collective18CollectiveEpilogueINS29_23Sm100TmaWarpSpecializedILi3ELi2ELi32ELb1ELb0EEEJSG_NS5_IJNSI_ISE_SB_EENSI_IS12_SB_EEEEEfNS5_IJSB_llEEEfS2H_NS29_6fusion15FusionCallbacksIS2D_NS2I_17LinearCombinationIffffLNS_15FloatRoundStyleE2EEESG_S2G_JEEENS4_5SM1004TMEM4LOAD26SM100_TMEM_LOAD_32dp32b32xES1N_NS1O_INS1P_ILi2ELi5ELi2EEENS22_ILi32EEENSI_INS5_IJS12_ST_EEENS5_IJSB_S12_EEEEEEENS4_39AutoVectorizingCopyWithAssumedAlignmentILi128EEENS4_14SM90_TMA_STOREES2X_S2Z_S2Z_EEEvvEEEEvNT_6ParamsE,"ax",@progbits
	.align	128
.text._ZN7cutlass13device_kernelINS_4gemm6kernel13GemmUniversalIN4cute5tupleIJiiiiEEENS1_10collective13CollectiveMmaINS1_41MainloopSm100TmaUmmaWarpSpecializedSparseILi2ELi2ELi1ENS5_IJNS4_1CILi1EEESB_SB_EEEEENS5_IJNSA_ILi128EEENSA_ILi256EEESE_EEENS_6half_tENS5_IJNS4_6LayoutINS5_IJiNS5_IJNSA_ILi2EEEiEEEiEEENS5_IJlNS5_IJSB_SJ_EEElEEEEENSI_INS5_IJNS5_IJNS5_IJNSA_ILi8EEESJ_SP_EEEiEEENS5_IJNS5_IJNSA_ILi16EEESJ_NSA_ILi4EEEEEEiEEEiEEENS5_IJNS5_IJNS5_IJSE_SS_NSA_ILi2048EEEEEENSA_ILi16384EEEEEENS5_IJNS5_IJSB_NSA_ILi1024EEENSA_ILi32EEEEEElEEElEEEEEEEESH_NS5_IJlSB_lEEENS4_8TiledMMAINS4_8MMA_AtomIJNS4_27SM100_MMA_F16BF16_SS_SPARSEISH_SH_fLi128ELi256ELNS4_4UMMA5MajorE0ELS1D_0ELNS1C_7ScaleInE0ELS1E_0EEEEEENSI_ISC_NS5_IJNSA_ILi0EEES1H_S1H_EEEEENS5_IJNS4_10UnderscoreES1K_S1K_EEEEENS4_13SM90_TMA_LOADENS4_14ComposedLayoutINS4_7SwizzleILi3ELi4ELi3EEENS4_25smem_sparse_ptr_flag_bitsILi2ELi16EEENSI_INS5_IJNS5_IJSB_SP_EEENS5_IJSJ_NSA_ILi64EEEEEEEEENS5_IJNS5_IJS1H_SE_EEESM_EEEEEEEvNS4_8identityES1N_NS1O_IS1Q_NS4_18smem_ptr_flag_bitsILi16EEENSI_INS5_IJSP_S1U_EEENS5_IJS1U_SB_EEEEEEEvS21_EENS_8epilogue10collective18CollectiveEpilogueINS29_23Sm100TmaWarpSpecializedILi3ELi2ELi32ELb1ELb0EEEJSG_NS5_IJNSI_ISE_SB_EENSI_IS12_SB_EEEEEfNS5_IJSB_llEEEfS2H_NS29_6fusion15FusionCallbacksIS2D_NS2I_17LinearCombinationIffffLNS_15FloatRoundStyleE2EEESG_S2G_JEEENS4_5SM1004TMEM4LOAD26SM100_TMEM_LOAD_32dp32b32xES1N_NS1O_INS1P_ILi2ELi5ELi2EEENS22_ILi32EEENSI_INS5_IJS12_ST_EEENS5_IJSB_S12_EEEEEEENS4_39AutoVectorizingCopyWithAssumedAlignmentILi128EEENS4_14SM90_TMA_STOREES2X_S2Z_S2Z_EEEvvEEEEvNT_6ParamsE:
        .type           _ZN7cutlass13device_kernelINS_4gemm6kernel13GemmUniversalIN4cute5tupleIJiiiiEEENS1_10collective13CollectiveMmaINS1_41MainloopSm100TmaUmmaWarpSpecializedSparseILi2ELi2ELi1ENS5_IJNS4_1CILi1EEESB_SB_EEEEENS5_IJNSA_ILi128EEENSA_ILi256EEESE_EEENS_6half_tENS5_IJNS4_6LayoutINS5_IJiNS5_IJNSA_ILi2EEEiEEEiEEENS5_IJlNS5_IJSB_SJ_EEElEEEEENSI_INS5_IJNS5_IJNS5_IJNSA_ILi8EEESJ_SP_EEEiEEENS5_IJNS5_IJNSA_ILi16EEESJ_NSA_ILi4EEEEEEiEEEiEEENS5_IJNS5_IJNS5_IJSE_SS_NSA_ILi2048EEEEEENSA_ILi16384EEEEEENS5_IJNS5_IJSB_NSA_ILi1024EEENSA_ILi32EEEEEElEEElEEEEEEEESH_NS5_IJlSB_lEEENS4_8TiledMMAINS4_8MMA_AtomIJNS4_27SM100_MMA_F16BF16_SS_SPARSEISH_SH_fLi128ELi256ELNS4_4UMMA5MajorE0ELS1D_0ELNS1C_7ScaleInE0ELS1E_0EEEEEENSI_ISC_NS5_IJNSA_ILi0EEES1H_S1H_EEEEENS5_IJNS4_10UnderscoreES1K_S1K_EEEEENS4_13SM90_TMA_LOADENS4_14ComposedLayoutINS4_7SwizzleILi3ELi4ELi3EEENS4_25smem_sparse_ptr_flag_bitsILi2ELi16EEENSI_INS5_IJNS5_IJSB_SP_EEENS5_IJSJ_NSA_ILi64EEEEEEEEENS5_IJNS5_IJS1H_SE_EEESM_EEEEEEEvNS4_8identityES1N_NS1O_IS1Q_NS4_18smem_ptr_flag_bitsILi16EEENSI_INS5_IJSP_S1U_EEENS5_IJS1U_SB_EEEEEEEvS21_EENS_8epilogue10collective18CollectiveEpilogueINS29_23Sm100TmaWarpSpecializedILi3ELi2ELi32ELb1ELb0EEEJSG_NS5_IJNSI_ISE_SB_EENSI_IS12_SB_EEEEEfNS5_IJSB_llEEEfS2H_NS29_6fusion15FusionCallbacksIS2D_NS2I_17LinearCombinationIffffLNS_15FloatRoundStyleE2EEESG_S2G_JEEENS4_5SM1004TMEM4LOAD26SM100_TMEM_LOAD_32dp32b32xES1N_NS1O_INS1P_ILi2ELi5ELi2EEENS22_ILi32EEENSI_INS5_IJS12_ST_EEENS5_IJSB_S12_EEEEEEENS4_39AutoVectorizingCopyWithAssumedAlignmentILi128EEENS4_14SM90_TMA_STOREES2X_S2Z_S2Z_EEEvvEEEEvNT_6ParamsE,@function
        .size           _ZN7cutlass13device_kernelINS_4gemm6kernel13GemmUniversalIN4cute5tupleIJiiiiEEENS1_10collective13CollectiveMmaINS1_41MainloopSm100TmaUmmaWarpSpecializedSparseILi2ELi2ELi1ENS5_IJNS4_1CILi1EEESB_SB_EEEEENS5_IJNSA_ILi128EEENSA_ILi256EEESE_EEENS_6half_tENS5_IJNS4_6LayoutINS5_IJiNS5_IJNSA_ILi2EEEiEEEiEEENS5_IJlNS5_IJSB_SJ_EEElEEEEENSI_INS5_IJNS5_IJNS5_IJNSA_ILi8EEESJ_SP_EEEiEEENS5_IJNS5_IJNSA_ILi16EEESJ_NSA_ILi4EEEEEEiEEEiEEENS5_IJNS5_IJNS5_IJSE_SS_NSA_ILi2048EEEEEENSA_ILi16384EEEEEENS5_IJNS5_IJSB_NSA_ILi1024EEENSA_ILi32EEEEEElEEElEEEEEEEESH_NS5_IJlSB_lEEENS4_8TiledMMAINS4_8MMA_AtomIJNS4_27SM100_MMA_F16BF16_SS_SPARSEISH_SH_fLi128ELi256ELNS4_4UMMA5MajorE0ELS1D_0ELNS1C_7ScaleInE0ELS1E_0EEEEEENSI_ISC_NS5_IJNSA_ILi0EEES1H_S1H_EEEEENS5_IJNS4_10UnderscoreES1K_S1K_EEEEENS4_13SM90_TMA_LOADENS4_14ComposedLayoutINS4_7SwizzleILi3ELi4ELi3EEENS4_25smem_sparse_ptr_flag_bitsILi2ELi16EEENSI_INS5_IJNS5_IJSB_SP_EEENS5_IJSJ_NSA_ILi64EEEEEEEEENS5_IJNS5_IJS1H_SE_EEESM_EEEEEEEvNS4_8identityES1N_NS1O_IS1Q_NS4_18smem_ptr_flag_bitsILi16EEENSI_INS5_IJSP_S1U_EEENS5_IJS1U_SB_EEEEEEEvS21_EENS_8epilogue10collective18CollectiveEpilogueINS29_23Sm100TmaWarpSpecializedILi3ELi2ELi32ELb1ELb0EEEJSG_NS5_IJNSI_ISE_SB_EENSI_IS12_SB_EEEEEfNS5_IJSB_llEEEfS2H_NS29_6fusion15FusionCallbacksIS2D_NS2I_17LinearCombinationIffffLNS_15FloatRoundStyleE2EEESG_S2G_JEEENS4_5SM1004TMEM4LOAD26SM100_TMEM_LOAD_32dp32b32xES1N_NS1O_INS1P_ILi2ELi5ELi2EEENS22_ILi32EEENSI_INS5_IJS12_ST_EEENS5_IJSB_S12_EEEEEEENS4_39AutoVectorizingCopyWithAssumedAlignmentILi128EEENS4_14SM90_TMA_STOREES2X_S2Z_S2Z_EEEvvEEEEvNT_6ParamsE,(.L_x_208 - _ZN7cutlass13device_kernelINS_4gemm6kernel13GemmUniversalIN4cute5tupleIJiiiiEEENS1_10collective13CollectiveMmaINS1_41MainloopSm100TmaUmmaWarpSpecializedSparseILi2ELi2ELi1ENS5_IJNS4_1CILi1EEESB_SB_EEEEENS5_IJNSA_ILi128EEENSA_ILi256EEESE_EEENS_6half_tENS5_IJNS4_6LayoutINS5_IJiNS5_IJNSA_ILi2EEEiEEEiEEENS5_IJlNS5_IJSB_SJ_EEElEEEEENSI_INS5_IJNS5_IJNS5_IJNSA_ILi8EEESJ_SP_EEEiEEENS5_IJNS5_IJNSA_ILi16EEESJ_NSA_ILi4EEEEEEiEEEiEEENS5_IJNS5_IJNS5_IJSE_SS_NSA_ILi2048EEEEEENSA_ILi16384EEEEEENS5_IJNS5_IJSB_NSA_ILi1024EEENSA_ILi32EEEEEElEEElEEEEEEEESH_NS5_IJlSB_lEEENS4_8TiledMMAINS4_8MMA_AtomIJNS4_27SM100_MMA_F16BF16_SS_SPARSEISH_SH_fLi128ELi256ELNS4_4UMMA5MajorE0ELS1D_0ELNS1C_7ScaleInE0ELS1E_0EEEEEENSI_ISC_NS5_IJNSA_ILi0EEES1H_S1H_EEEEENS5_IJNS4_10UnderscoreES1K_S1K_EEEEENS4_13SM90_TMA_LOADENS4_14ComposedLayoutINS4_7SwizzleILi3ELi4ELi3EEENS4_25smem_sparse_ptr_flag_bitsILi2ELi16EEENSI_INS5_IJNS5_IJSB_SP_EEENS5_IJSJ_NSA_ILi64EEEEEEEEENS5_IJNS5_IJS1H_SE_EEESM_EEEEEEEvNS4_8identityES1N_NS1O_IS1Q_NS4_18smem_ptr_flag_bitsILi16EEENSI_INS5_IJSP_S1U_EEENS5_IJS1U_SB_EEEEEEEvS21_EENS_8epilogue10collective18CollectiveEpilogueINS29_23Sm100TmaWarpSpecializedILi3ELi2ELi32ELb1ELb0EEEJSG_NS5_IJNSI_ISE_SB_EENSI_IS12_SB_EEEEEfNS5_IJSB_llEEEfS2H_NS29_6fusion15FusionCallbacksIS2D_NS2I_17LinearCombinationIffffLNS_15FloatRoundStyleE2EEESG_S2G_JEEENS4_5SM1004TMEM4LOAD26SM100_TMEM_LOAD_32dp32b32xES1N_NS1O_INS1P_ILi2ELi5ELi2EEENS22_ILi32EEENSI_INS5_IJS12_ST_EEENS5_IJSB_S12_EEEEEEENS4_39AutoVectorizingCopyWithAssumedAlignmentILi128EEENS4_14SM90_TMA_STOREES2X_S2Z_S2Z_EEEvvEEEEvNT_6ParamsE)
        .other          _ZN7cutlass13device_kernelINS_4gemm6kernel13GemmUniversalIN4cute5tupleIJiiiiEEENS1_10collective13CollectiveMmaINS1_41MainloopSm100TmaUmmaWarpSpecializedSparseILi2ELi2ELi1ENS5_IJNS4_1CILi1EEESB_SB_EEEEENS5_IJNSA_ILi128EEENSA_ILi256EEESE_EEENS_6half_tENS5_IJNS4_6LayoutINS5_IJiNS5_IJNSA_ILi2EEEiEEEiEEENS5_IJlNS5_IJSB_SJ_EEElEEEEENSI_INS5_IJNS5_IJNS5_IJNSA_ILi8EEESJ_SP_EEEiEEENS5_IJNS5_IJNSA_ILi16EEESJ_NSA_ILi4EEEEEEiEEEiEEENS5_IJNS5_IJNS5_IJSE_SS_NSA_ILi2048EEEEEENSA_ILi16384EEEEEENS5_IJNS5_IJSB_NSA_ILi1024EEENSA_ILi32EEEEEElEEElEEEEEEEESH_NS5_IJlSB_lEEENS4_8TiledMMAINS4_8MMA_AtomIJNS4_27SM100_MMA_F16BF16_SS_SPARSEISH_SH_fLi128ELi256ELNS4_4UMMA5MajorE0ELS1D_0ELNS1C_7ScaleInE0ELS1E_0EEEEEENSI_ISC_NS5_IJNSA_ILi0EEES1H_S1H_EEEEENS5_IJNS4_10UnderscoreES1K_S1K_EEEEENS4_13SM90_TMA_LOADENS4_14ComposedLayoutINS4_7SwizzleILi3ELi4ELi3EEENS4_25smem_sparse_ptr_flag_bitsILi2ELi16EEENSI_INS5_IJNS5_IJSB_SP_EEENS5_IJSJ_NSA_ILi64EEEEEEEEENS5_IJNS5_IJS1H_SE_EEESM_EEEEEEEvNS4_8identityES1N_NS1O_IS1Q_NS4_18smem_ptr_flag_bitsILi16EEENSI_INS5_IJSP_S1U_EEENS5_IJS1U_SB_EEEEEEEvS21_EENS_8epilogue10collective18CollectiveEpilogueINS29_23Sm100TmaWarpSpecializedILi3ELi2ELi32ELb1ELb0EEEJSG_NS5_IJNSI_ISE_SB_EENSI_IS12_SB_EEEEEfNS5_IJSB_llEEEfS2H_NS29_6fusion15FusionCallbacksIS2D_NS2I_17LinearCombinationIffffLNS_15FloatRoundStyleE2EEESG_S2G_JEEENS4_5SM1004TMEM4LOAD26SM100_TMEM_LOAD_32dp32b32xES1N_NS1O_INS1P_ILi2ELi5ELi2EEENS22_ILi32EEENSI_INS5_IJS12_ST_EEENS5_IJSB_S12_EEEEEEENS4_39AutoVectorizingCopyWithAssumedAlignmentILi128EEENS4_14SM90_TMA_STOREES2X_S2Z_S2Z_EEEvvEEEEvNT_6ParamsE,@"STO_CUDA_ENTRY STV_DEFAULT"
_ZN7cutlass13device_kernelINS_4gemm6kernel13GemmUniversalIN4cute5tupleIJiiiiEEENS1_10collective13CollectiveMmaINS1_41MainloopSm100TmaUmmaWarpSpecializedSparseILi2ELi2ELi1ENS5_IJNS4_1CILi1EEESB_SB_EEEEENS5_IJNSA_ILi128EEENSA_ILi256EEESE_EEENS_6half_tENS5_IJNS4_6LayoutINS5_IJiNS5_IJNSA_ILi2EEEiEEEiEEENS5_IJlNS5_IJSB_SJ_EEElEEEEENSI_INS5_IJNS5_IJNS5_IJNSA_ILi8EEESJ_SP_EEEiEEENS5_IJNS5_IJNSA_ILi16EEESJ_NSA_ILi4EEEEEEiEEEiEEENS5_IJNS5_IJNS5_IJSE_SS_NSA_ILi2048EEEEEENSA_ILi16384EEEEEENS5_IJNS5_IJSB_NSA_ILi1024EEENSA_ILi32EEEEEElEEElEEEEEEEESH_NS5_IJlSB_lEEENS4_8TiledMMAINS4_8MMA_AtomIJNS4_27SM100_MMA_F16BF16_SS_SPARSEISH_SH_fLi128ELi256ELNS4_4UMMA5MajorE0ELS1D_0ELNS1C_7ScaleInE0ELS1E_0EEEEEENSI_ISC_NS5_IJNSA_ILi0EEES1H_S1H_EEEEENS5_IJNS4_10UnderscoreES1K_S1K_EEEEENS4_13SM90_TMA_LOADENS4_14ComposedLayoutINS4_7SwizzleILi3ELi4ELi3EEENS4_25smem_sparse_ptr_flag_bitsILi2ELi16EEENSI_INS5_IJNS5_IJSB_SP_EEENS5_IJSJ_NSA_ILi64EEEEEEEEENS5_IJNS5_IJS1H_SE_EEESM_EEEEEEEvNS4_8identityES1N_NS1O_IS1Q_NS4_18smem_ptr_flag_bitsILi16EEENSI_INS5_IJSP_S1U_EEENS5_IJS1U_SB_EEEEEEEvS21_EENS_8epilogue10collective18CollectiveEpilogueINS29_23Sm100TmaWarpSpecializedILi3ELi2ELi32ELb1ELb0EEEJSG_NS5_IJNSI_ISE_SB_EENSI_IS12_SB_EEEEEfNS5_IJSB_llEEEfS2H_NS29_6fusion15FusionCallbacksIS2D_NS2I_17LinearCombinationIffffLNS_15FloatRoundStyleE2EEESG_S2G_JEEENS4_5SM1004TMEM4LOAD26SM100_TMEM_LOAD_32dp32b32xES1N_NS1O_INS1P_ILi2ELi5ELi2EEENS22_ILi32EEENSI_INS5_IJS12_ST_EEENS5_IJSB_S12_EEEEEEENS4_39AutoVectorizingCopyWithAssumedAlignmentILi128EEENS4_14SM90_TMA_STOREES2X_S2Z_S2Z_EEEvvEEEEvNT_6ParamsE:
[----:B------:R-:W1:Y:S01]  /*0000*/  LDC R1, c[0x0][0x37c] ;  /* 0x0000df00ff017b82 */ /* 0x000e620000000800 */
[----:B------:R-:W2:Y:S01]  /*0010*/  S2R R93, SR_TID.X ;  /* 0x00000000005d7919 */ /* 0x000ea20000002100 */
[----:B------:R-:W3:Y:S01]  /*0020*/  LDCU.64 UR10, c[0x0][0xa90] ;  /* 0x00015200ff0a77ac */ /* 0x000ee20008000a00 */
[----:B------:R-:W-:Y:S02]  /*0030*/  PRMT R79, RZ, 0x7610, R79 ;  /* 0x00007610ff4f7816 */ /* 0x000fe4000000004f */
[----:B------:R-:W-:Y:S01]  /*0040*/  ELECT P2, URZ, PT ;  /* 0x0000000000ff782f */ /* 0x000fe20003840000 */
[----:B---3--:R-:W-:-:S04]  /*0050*/  UISETP.NE.U32.AND UP0, UPT, UR10, URZ, UPT ;  /* 0x000000ff0a00728c */ /* 0x008fc8000bf05070 */
[----:B------:R-:W-:Y:S01]  /*0060*/  UISETP.NE.AND.EX UP0, UPT, UR11, URZ, UPT, UP0 ;  /* 0x000000ff0b00728c */ /* 0x000fe2000bf05300 */
[----:B--2---:R-:W-:-:S05]  /*0070*/  SHF.R.U32.HI R80, RZ, 0x5, R93 ;  /* 0x00000005ff507819 */ /* 0x004fca000001165d */
[----:B------:R-:W2:Y:S02]  /*0080*/  SHFL.IDX PT, R0, R80, RZ, 0x1f ;  /* 0x00001fff50007589 */ /* 0x000ea400000e0000 */
[----:B--2---:R-:W-:Y:S01]  /*0090*/  R2UR UR24, R0 ;  /* 0x00000000001872ca */ /* 0x004fe200000e0000 */
[----:B-1----:R-:W-:-:S14]  /*00a0*/  BRA.U UP0, `(.L_x_0) ;  /* 0x0000000100307547 */ /* 0x002fdc000b800000 */
[----:B------:R-:W1:Y:S02]  /*00b0*/  LDCU.64 UR4, c[0x0][0xa88] ;  /* 0x00015100ff0477ac */ /* 0x000e640008000a00 */
[----:B-1----:R-:W-:-:S04]  /*00c0*/  UISETP.NE.U32.AND UP0, UPT, UR4, URZ, UPT ;  /* 0x000000ff0400728c */ /* 0x002fc8000bf05070 */
[----:B------:R-:W-:-:S09]  /*00d0*/  UISETP.NE.AND.EX UP0, UPT, UR5, URZ, UPT, UP0 ;  /* 0x000000ff0500728c */ /* 0x000fd2000bf05300 */
[----:B------:R-:W-:Y:S05]  /*00e0*/  BRA.U !UP0, `(.L_x_1) ;  /* 0x0000000108147547 */ /* 0x000fea000b800000 */
[----:B------:R-:W1:Y:S01]  /*00f0*/  LDC.64 R2, c[0x0][0xa88] ;  /* 0x0002a200ff027b82 */ /* 0x000e620000000a00 */
[----:B------:R-:W1:Y:S02]  /*0100*/  LDCU.64 UR4, c[0x0][0x358] ;  /* 0x00006b00ff0477ac */ /* 0x000e640008000a00 */
[----:B-1----:R1:W5:Y:S01]  /*0110*/  LDG.E R41, desc[UR4][R2.64] ;  /* 0x0000000402297981 */ /* 0x002362000c1e1900 */
[----:B------:R-:W-:Y:S01]  /*0120*/  HFMA2 R79, -RZ, RZ, 0, 5.9604644775390625e-08 ;  /* 0x00000001ff4f7431 */ /* 0x000fe200000001ff */
[----:B------:R-:W-:Y:S05]  /*0130*/  BRA `(.L_x_0) ;  /* 0x00000000000c7947 */ /* 0x000fea0003800000 */
.L_x_1:
[----:B------:R-:W1:Y:S01]  /*0140*/  LDCU UR4, c[0x0][0xa80] ;  /* 0x00015000ff0477ac */ /* 0x000e620008000800 */
[----:B------:R-:W-:Y:S01]  /*0150*/  HFMA2 R79, -RZ, RZ, 0, 5.9604644775390625e-08 ;  /* 0x00000001ff4f7431 */ /* 0x000fe200000001ff */
[----:B-1----:R-:W-:-:S07]  /*0160*/  MOV R41, UR4 ;  /* 0x0000000400297c02 */ /* 0x002fce0008000f00 */
.L_x_0:
[----:B------:R-:W2:Y:S02]  /*0170*/  LDCU.64 UR4, c[0x0][0xab0] ;  /* 0x00015600ff0477ac */ /* 0x000ea40008000a00 */
[----:B--2---:R-:W-:-:S04]  /*0180*/  UISETP.NE.U32.AND UP0, UPT, UR4, URZ, UPT ;  /* 0x000000ff0400728c */ /* 0x004fc8000bf05070 */
[----:B------:R-:W-:-:S09]  /*0190*/  UISETP.NE.AND.EX UP0, UPT, UR5, URZ, UPT, UP0 ;  /* 0x000000ff0500728c */ /* 0x000fd2000bf05300 */
[----:B------:R-:W-:Y:S05]  /*01a0*/  BRA.U UP0, `(.L_x_2) ;  /* 0x0000000100287547 */ /* 0x000fea000b800000 */
[----:B------:R-:W2:Y:S02]  /*01b0*/  LDCU.64 UR4, c[0x0][0xaa8] ;  /* 0x00015500ff0477ac */ /* 0x000ea40008000a00 */
[----:B--2---:R-:W-:-:S04]  /*01c0*/  UISETP.NE.U32.AND UP0, UPT, UR4, URZ, UPT ;  /* 0x000000ff0400728c */ /* 0x004fc8000bf05070 */
[----:B------:R-:W-:-:S09]  /*01d0*/  UISETP.NE.AND.EX UP0, UPT, UR5, URZ, UPT, UP0 ;  /* 0x000000ff0500728c */ /* 0x000fd2000bf05300 */
[----:B------:R-:W-:Y:S05]  /*01e0*/  BRA.U !UP0, `(.L_x_3) ;  /* 0x0000000108107547 */ /* 0x000fea000b800000 */
[----:B------:R-:W2:Y:S01]  /*01f0*/  LDC.64 R36, c[0x0][0xaa8] ;  /* 0x0002aa00ff247b82 */ /* 0x000ea20000000a00 */
[----:B------:R-:W2:Y:S02]  /*0200*/  LDCU.64 UR4, c[0x0][0x358] ;  /* 0x00006b00ff0477ac */ /* 0x000ea40008000a00 */
[----:B--2---:R2:W5:Y:S01]  /*0210*/  LDG.E R36, desc[UR4][R36.64] ;  /* 0x0000000424247981 */ /* 0x004562000c1e1900 */
[----:B------:R-:W-:Y:S05]  /*0220*/  BRA `(.L_x_2) ;  /* 0x0000000000087947 */ /* 0x000fea0003800000 */
.L_x_3:
[----:B------:R-:W2:Y:S02]  /*0230*/  LDCU UR4, c[0x0][0xaa0] ;  /* 0x00015400ff0477ac */ /* 0x000ea40008000800 */
[----:B--2---:R-:W-:Y:S02]  /*0240*/  MOV R36, UR4 ;  /* 0x0000000400247c02 */ /* 0x004fe40008000f00 */
.L_x_2:
[----:B------:R-:W-:Y:S01]  /*0250*/  IMAD.U32 R0, RZ, RZ, UR24 ;  /* 0x00000018ff007e24 */ /* 0x000fe2000f8e00ff */
[----:B------:R-:W-:Y:S04]  /*0260*/  BSSY.RECONVERGENT B0, `(.L_x_4) ;  /* 0x000000f000007945 */ /* 0x000fe80003800200 */
[C---:B------:R-:W-:Y:S02]  /*0270*/  ISETP.NE.OR P1, PT, R0.reuse, 0x1, !P2 ;  /* 0x000000010000780c */ /* 0x040fe40005725670 */
[----:B------:R-:W-:-:S11]  /*0280*/  ISETP.NE.OR P0, PT, R0, 0x3, !P2 ;  /* 0x000000030000780c */ /* 0x000fd60005705670 */
[----:B------:R-:W-:Y:S05]  /*0290*/  @P1 BRA `(.L_x_5) ;  /* 0x00000000002c1947 */ /* 0x000fea0003800000 */
[----:B------:R-:W3:Y:S02]  /*02a0*/  LDCU.64 UR4, c[0x0][0x348] ;  /* 0x00006900ff0477ac */ /* 0x000ee40008000a00 */
[----:B---3--:R-:W-:Y:S02]  /*02b0*/  UIADD3 UR8, UP2, UPT, UR4, 0x80, URZ ;  /* 0x0000008004087890 */ /* 0x008fe4000ff5e0ff */
[----:B------:R-:W-:Y:S02]  /*02c0*/  UIADD3 UR6, UP1, UPT, UR4, 0x280, URZ ;  /* 0x0000028004067890 */ /* 0x000fe4000ff3e0ff */
[----:B------:R-:W-:Y:S02]  /*02d0*/  UIADD3 UR4, UP0, UPT, UR4, 0x180, URZ ;  /* 0x0000018004047890 */ /* 0x000fe4000ff1e0ff */
[----:B------:R-:W-:Y:S02]  /*02e0*/  UIADD3.X UR9, UPT, UPT, URZ, UR5, URZ, UP2, !UPT ;  /* 0x00000005ff097290 */ /* 0x000fe400097fe4ff */
[----:B------:R-:W-:-:S02]  /*02f0*/  UIADD3.X UR7, UPT, UPT, URZ, UR5, URZ, UP1, !UPT ;  /* 0x00000005ff077290 */ /* 0x000fc40008ffe4ff */
[----:B------:R-:W-:-:S05]  /*0300*/  UIADD3.X UR5, UPT, UPT, URZ, UR5, URZ, UP0, !UPT ;  /* 0x00000005ff057290 */ /* 0x000fca00087fe4ff */
[----:B------:R3:W-:Y:S02]  /*0310*/  UTMACCTL.PF [UR8] ;  /* 0x00000000080079b9 */ /* 0x0007e40008040000 */
[----:B------:R3:W-:Y:S02]  /*0320*/  UTMACCTL.PF [UR6] ;  /* 0x00000000060079b9 */ /* 0x0007e40008040000 */
[----:B------:R3:W-:Y:S02]  /*0330*/  UTMACCTL.PF [UR4] ;  /* 0x00000000040079b9 */ /* 0x0007e40008040000 */
[----:B---3--:R-:W-:Y:S01]  /*0340*/  NOP ;  /* 0x0000000000007918 */ /* 0x008fe20000000000 */
.L_x_5:
[----:B------:R-:W-:Y:S05]  /*0350*/  BSYNC.RECONVERGENT B0 ;  /* 0x0000000000007941 */ /* 0x000fea0003800200 */
.L_x_4:
[----:B------:R-:W-:Y:S04]  /*0360*/  BSSY.RECONVERGENT B0, `(.L_x_6) ;  /* 0x000000a000007945 */ /* 0x000fe80003800200 */
[----:B------:R-:W-:Y:S05]  /*0370*/  @P0 BRA `(.L_x_7) ;  /* 0x0000000000200947 */ /* 0x000fea0003800000 */
[----:B------:R-:W3:Y:S02]  /*0380*/  LDCU.64 UR4, c[0x0][0x348] ;  /* 0x00006900ff0477ac */ /* 0x000ee40008000a00 */
[----:B---3--:R-:W-:Y:S02]  /*0390*/  UIADD3 UR6, UP1, UPT, UR4, 0x780, URZ ;  /* 0x0000078004067890 */ /* 0x008fe4000ff3e0ff */
[----:B------:R-:W-:Y:S02]  /*03a0*/  UIADD3 UR4, UP0, UPT, UR4, 0x880, URZ ;  /* 0x0000088004047890 */ /* 0x000fe4000ff1e0ff */
[----:B------:R-:W-:Y:S02]  /*03b0*/  UIADD3.X UR7, UPT, UPT, URZ, UR5, URZ, UP1, !UPT ;  /* 0x00000005ff077290 */ /* 0x000fe40008ffe4ff */
[----:B------:R-:W-:-:S07]  /*03c0*/  UIADD3.X UR5, UPT, UPT, URZ, UR5, URZ, UP0, !UPT ;  /* 0x00000005ff057290 */ /* 0x000fce00087fe4ff */
[----:B------:R3:W-:Y:S02]  /*03d0*/  UTMACCTL.PF [UR6] ;  /* 0x00000000060079b9 */ /* 0x0007e40008040000 */
[----:B------:R3:W-:Y:S02]  /*03e0*/  UTMACCTL.PF [UR4] ;  /* 0x00000000040079b9 */ /* 0x0007e40008040000 */
[----:B---3--:R-:W-:Y:S01]  /*03f0*/  NOP ;  /* 0x0000000000007918 */ /* 0x008fe20000000000 */
.L_x_7:
[----:B------:R-:W-:Y:S05]  /*0400*/  BSYNC.RECONVERGENT B0 ;  /* 0x0000000000007941 */ /* 0x000fea0003800200 */
.L_x_6:
[----:B------:R-:W3:Y:S01]  /*0410*/  LDCU.64 UR4, c[0x0][0xa88] ;  /* 0x00015100ff0477ac */ /* 0x000ee20008000a00 */
[----:B------:R-:W-:Y:S02]  /*0420*/  UISETP.EQ.U32.AND UP1, UPT, UR10, URZ, UPT ;  /* 0x000000ff0a00728c */ /* 0x000fe4000bf22070 */
[----:B------:R-:W-:Y:S02]  /*0430*/  UPLOP3.LUT UP3, UPT, UPT, UPT, UPT, 0x80, 0x8 ;  /* 0x000000000008789c */ /* 0x000fe40003f6f070 */
[----:B---3--:R-:W-:-:S04]  /*0440*/  UISETP.NE.U32.AND UP0, UPT, UR4, URZ, UPT ;  /* 0x000000ff0400728c */ /* 0x008fc8000bf05070 */
[----:B------:R-:W-:-:S04]  /*0450*/  UISETP.NE.AND.EX UP2, UPT, UR5, URZ, UPT, UP0 ;  /* 0x000000ff0500728c */ /* 0x000fc8000bf45300 */
[----:B------:R-:W-:-:S04]  /*0460*/  UISETP.EQ.OR.EX UP4, UPT, UR11, URZ, !UP2, UP1 ;  /* 0x000000ff0b00728c */ /* 0x000fc8000d782710 */
[----:B------:R-:W-:-:S06]  /*0470*/  UP2UR UR4, UPR, URZ, 0x10 ;  /* 0x00000010ff047883 */ /* 0x000fcc0008000000 */
[----:B------:R-:W-:Y:S01]  /*0480*/  MOV R86, UR4 ;  /* 0x0000000400567c02 */ /* 0x000fe20008000f00 */
[----:B------:R-:W-:Y:S06]  /*0490*/  BRA.U !UP4, `(.L_x_8) ;  /* 0x000000010c207547 */ /* 0x000fec000b800000 */
[----:B------:R-:W-:Y:S01]  /*04a0*/  UISETP.NE.U32.AND UP0, UPT, UR10, URZ, UPT ;  /* 0x000000ff0a00728c */ /* 0x000fe2000bf05070 */
[----:B-----5:R-:W-:Y:S01]  /*04b0*/  FSETP.NEU.AND P0, PT, R41, RZ, PT ;  /* 0x000000ff2900720b */ /* 0x020fe20003f0d000 */
[----:B------:R-:W-:Y:S02]  /*04c0*/  USEL UR4, URZ, 0xffffffff, UP2 ;  /* 0xffffffffff047887 */ /* 0x000fe40009000000 */
[----:B------:R-:W-:-:S10]  /*04d0*/  UISETP.NE.AND.EX UP1, UPT, UR11, URZ, UPT, UP0 ;  /* 0x000000ff0b00728c */ /* 0x000fd4000bf25300 */
[----:B------:R-:W-:Y:S01]  /*04e0*/  VOTEU.ANY UP0, P0 ;  /* 0x0000000000ff7886 */ /* 0x000fe20000000100 */
[----:B------:R-:W-:-:S04]  /*04f0*/  @!UP1 USEL UR4, URZ, 0xffffffff, UP0 ;  /* 0xffffffffff049887 */ /* 0x000fc80008000000 */
[----:B------:R-:W-:-:S04]  /*0500*/  ULOP3.LUT UR4, UR4, 0x1, URZ, 0xc0, !UPT ;  /* 0x0000000104047892 */ /* 0x000fc8000f8ec0ff */
[----:B------:R-:W-:-:S11]  /*0510*/  UISETP.NE.U32.AND UP3, UPT, UR4, 0x1, UPT ;  /* 0x000000010400788c */ /* 0x000fd6000bf65070 */
.L_x_8:
[----:B------:R-:W3:Y:S02]  /*0520*/  SHFL.IDX PT, R0, R80, RZ, 0x1f ;  /* 0x00001fff50007589 */ /* 0x000ee400000e0000 */
[----:B---3--:R-:W-:-:S13]  /*0530*/  ISETP.NE.AND P0, PT, R0, RZ, PT ;  /* 0x000000ff0000720c */ /* 0x008fda0003f05270 */
[----:B------:R-:W-:Y:S05]  /*0540*/  @P0 BRA `(.L_x_9) ;  /* 0x0000000000380947 */ /* 0x000fea0003800000 */
[----:B------:R-:W3:Y:S01]  /*0550*/  S2UR UR4, SR_CgaCtaId ;  /* 0x00000000000479c3 */ /* 0x000ee20000008800 */
[----:B------:R-:W-:Y:S01]  /*0560*/  UMOV UR5, 0x400 ;  /* 0x0000040000057882 */ /* 0x000fe20000000000 */
[----:B------:R-:W-:Y:S01]  /*0570*/  UMOV UR6, 0x1 ;  /* 0x0000000100067882 */ /* 0x000fe20000000000 */
[----:B------:R-:W-:Y:S01]  /*0580*/  ELECT P0, URZ, PT ;  /* 0x0000000000ff782f */ /* 0x000fe20003800000 */
[----:B------:R-:W-:-:S04]  /*0590*/  UIADD3 UR6, UPT, UPT, -UR6, 0x100000, URZ ;  /* 0x0010000006067890 */ /* 0x000fc8000fffe1ff */
[----:B------:R-:W-:Y:S02]  /*05a0*/  USHF.L.U32 UR7, UR6, 0xb, URZ ;  /* 0x0000000b06077899 */ /* 0x000fe400080006ff */
[----:B------:R-:W-:Y:S02]  /*05b0*/  USHF.L.U32 UR6, UR6, 0x1, URZ ;  /* 0x0000000106067899 */ /* 0x000fe400080006ff */
[----:B---3--:R-:W-:Y:S01]  /*05c0*/  ULEA UR4, UR4, UR5, 0x18 ;  /* 0x0000000504047291 */ /* 0x008fe2000f8ec0ff */
[----:B------:R-:W3:Y:S11]  /*05d0*/  FENCE.VIEW.ASYNC.S ;  /* 0x00000000000073c6 */ /* 0x000ef60000000000 */
[----:B---3--:R3:W4:Y:S01]  /*05e0*/  SYNCS.EXCH.64 URZ, [UR4], UR6 ;  /* 0x0000000604ff75b2 */ /* 0x0087220008000100 */
[----:B------:R3:W1:Y:S01]  /*05f0*/  SYNCS.EXCH.64 URZ, [UR4+0x10], UR6 ;  /* 0x0000100604ff75b2 */ /* 0x0006620008000100 */
[----:B------:R3:W1:Y:S01]  /*0600*/  SYNCS.EXCH.64 URZ, [UR4+0x8], UR6 ;  /* 0x0000080604ff75b2 */ /* 0x0006620008000100 */
[----:B------:R3:W1:Y:S01]  /*0610*/  SYNCS.EXCH.64 URZ, [UR4+0x18], UR6 ;  /* 0x0000180604ff75b2 */ /* 0x0006620008000100 */
[----:B------:R-:W-:Y:S01]  /*0620*/  NOP ;  /* 0x0000000000007918 */ /* 0x000fe20000000000 */
.L_x_9:
[----:B------:R-:W2:Y:S01]  /*0630*/  SHFL.IDX PT, R0, R80, RZ, 0x1f ;  /* 0x00001fff50007589 */ /* 0x000ea200000e0000 */
[----:B------:R-:W-:Y:S01]  /*0640*/  NOP ;  /* 0x0000000000007918 */ /* 0x000fe20000000000 */
[----:B--2---:R-:W-:-:S13]  /*0650*/  ISETP.NE.AND P0, PT, R0, 0x1, PT ;  /* 0x000000010000780c */ /* 0x004fda0003f05270 */
[----:B------:R-:W-:Y:S05]  /*0660*/  @P0 BRA `(.L_x_10) ;  /* 0x0000000000500947 */ /* 0x000fea0003800000 */
[----:B---3--:R-:W2:Y:S01]  /*0670*/  S2UR UR4, SR_CgaCtaId ;  /* 0x00000000000479c3 */ /* 0x008ea20000008800 */
[----:B------:R-:W-:Y:S01]  /*0680*/  UMOV UR5, 0x400 ;  /* 0x0000040000057882 */ /* 0x000fe20000000000 */
[----:B------:R-:W-:Y:S01]  /*0690*/  UMOV UR8, 0x20 ;  /* 0x0000002000087882 */ /* 0x000fe20000000000 */
[----:B------:R-:W-:Y:S01]  /*06a0*/  UMOV UR6, 0x80 ;  /* 0x0000008000067882 */ /* 0x000fe20000000000 */
[----:B------:R-:W-:-:S04]  /*06b0*/  UIADD3 UR8, UPT, UPT, -UR8, 0x100000, URZ ;  /* 0x0010000008087890 */ /* 0x000fc8000fffe1ff */
[----:B------:R-:W-:Y:S02]  /*06c0*/  USHF.L.U32 UR9, UR8, 0xb, URZ ;  /* 0x0000000b08097899 */ /* 0x000fe400080006ff */
[----:B------:R-:W-:Y:S02]  /*06d0*/  USHF.L.U32 UR8, UR8, 0x1, URZ ;  /* 0x0000000108087899 */ /* 0x000fe400080006ff */
[----:B------:R-:W-:-:S04]  /*06e0*/  UIADD3 UR6, UPT, UPT, -UR6, 0x100000, URZ ;  /* 0x0010000006067890 */ /* 0x000fc8000fffe1ff */
[----:B------:R-:W-:Y:S02]  /*06f0*/  USHF.L.U32 UR7, UR6, 0xb, URZ ;  /* 0x0000000b06077899 */ /* 0x000fe400080006ff */
[----:B------:R-:W-:Y:S01]  /*0700*/  USHF.L.U32 UR6, UR6, 0x1, URZ ;  /* 0x0000000106067899 */ /* 0x000fe200080006ff */
[----:B------:R-:W-:Y:S01]  /*0710*/  ELECT P0, URZ, PT ;  /* 0x0000000000ff782f */ /* 0x000fe20003800000 */
[----:B--2---:R-:W-:Y:S01]  /*0720*/  ULEA UR4, UR4, UR5, 0x18 ;  /* 0x0000000504047291 */ /* 0x004fe2000f8ec0ff */
[----:B------:R-:W2:Y:S11]  /*0730*/  FENCE.VIEW.ASYNC.S ;  /* 0x00000000000073c6 */ /* 0x000eb60000000000 */
[----:B--2---:R2:W3:Y:S01]  /*0740*/  SYNCS.EXCH.64 URZ, [UR4+0x20], UR8 ;  /* 0x0000200804ff75b2 */ /* 0x0044e20008000100 */
[----:B------:R2:W1:Y:S01]  /*0750*/  SYNCS.EXCH.64 URZ, [UR4+0x38], UR6 ;  /* 0x0000380604ff75b2 */ /* 0x0004620008000100 */
[----:B------:R2:W1:Y:S01]  /*0760*/  SYNCS.EXCH.64 URZ, [UR4+0x28], UR8 ;  /* 0x0000280804ff75b2 */ /* 0x0004620008000100 */
[----:B------:R2:W1:Y:S01]  /*0770*/  SYNCS.EXCH.64 URZ, [UR4+0x40], UR6 ;  /* 0x0000400604ff75b2 */ /* 0x0004620008000100 */
[----:B------:R2:W1:Y:S01]  /*0780*/  SYNCS.EXCH.64 URZ, [UR4+0x30], UR8 ;  /* 0x0000300804ff75b2 */ /* 0x0004620008000100 */
[----:B------:R2:W1:Y:S01]  /*0790*/  SYNCS.EXCH.64 URZ, [UR4+0x48], UR6 ;  /* 0x0000480604ff75b2 */ /* 0x0004620008000100 */
[----:B------:R-:W-:Y:S01]  /*07a0*/  NOP ;  /* 0x0000000000007918 */ /* 0x000fe20000000000 */
.L_x_10:
[----:B------:R-:W4:Y:S01]  /*07b0*/  SHFL.IDX PT, R0, R80, RZ, 0x1f ;  /* 0x00001fff50007589 */ /* 0x000f2200000e0000 */
[----:B------:R-:W-:Y:S01]  /*07c0*/  NOP ;  /* 0x0000000000007918 */ /* 0x000fe20000000000 */
[----:B----4-:R-:W-:-:S13]  /*07d0*/  ISETP.NE.AND P0, PT, R0, 0x3, PT ;  /* 0x000000030000780c */ /* 0x010fda0003f05270 */
[----:B------:R-:W-:Y:S05]  /*07e0*/  @P0 BRA `(.L_x_11) ;  /* 0x0000000000300947 */ /* 0x000fea0003800000 */
[----:B--23--:R-:W2:Y:S01]  /*07f0*/  S2UR UR4, SR_CgaCtaId ;  /* 0x00000000000479c3 */ /* 0x00cea20000008800 */
[----:B------:R-:W-:Y:S01]  /*0800*/  UMOV UR6, 0x400 ;  /* 0x0000040000067882 */ /* 0x000fe20000000000 */
[----:B------:R-:W-:Y:S01]  /*0810*/  UMOV UR5, 0x20 ;  /* 0x0000002000057882 */ /* 0x000fe20000000000 */
[----:B------:R-:W-:Y:S01]  /*0820*/  ELECT P0, URZ, PT ;  /* 0x0000000000ff782f */ /* 0x000fe20003800000 */
[----:B--2---:R-:W-:Y:S02]  /*0830*/  ULEA UR6, UR4, UR6, 0x18 ;  /* 0x0000000604067291 */ /* 0x004fe4000f8ec0ff */
[----:B------:R-:W-:-:S04]  /*0840*/  UIADD3 UR4, UPT, UPT, -UR5, 0x100000, URZ ;  /* 0x0010000005047890 */ /* 0x000fc8000fffe1ff */
[----:B------:R-:W-:Y:S02]  /*0850*/  USHF.L.U32 UR5, UR4, 0xb, URZ ;  /* 0x0000000b04057899 */ /* 0x000fe400080006ff */
[----:B------:R-:W-:Y:S01]  /*0860*/  USHF.L.U32 UR4, UR4, 0x1, URZ ;  /* 0x0000000104047899 */ /* 0x000fe200080006ff */
[----:B------:R-:W2:Y:S11]  /*0870*/  FENCE.VIEW.ASYNC.S ;  /* 0x00000000000073c6 */ /* 0x000eb60000000000 */
[----:B--2---:R4:W2:Y:S01]  /*0880*/  SYNCS.EXCH.64 URZ, [UR6+0x50], UR4 ;  /* 0x0000500406ff75b2 */ /* 0x0048a20008000100 */
[----:B------:R4:W3:Y:S02]  /*0890*/  SYNCS.EXCH.64 URZ, [UR6+0x58], UR4 ;  /* 0x0000580406ff75b2 */ /* 0x0008e40008000100 */
[----:B----4-:R-:W-:Y:S01]  /*08a0*/  NOP ;  /* 0x0000000000007918 */ /* 0x010fe20000000000 */
.L_x_11:
[----:B------:R-:W4:Y:S01]  /*08b0*/  SHFL.IDX PT, R0, R80, RZ, 0x1f ;  /* 0x00001fff50007589 */ /* 0x000f2200000e0000 */
[----:B------:R-:W-:Y:S01]  /*08c0*/  NOP ;  /* 0x0000000000007918 */ /* 0x000fe20000000000 */
[----:B----4-:R-:W-:-:S13]  /*08d0*/  ISETP.NE.AND P0, PT, R0, 0x4, PT ;  /* 0x000000040000780c */ /* 0x010fda0003f05270 */
[----:B------:R-:W-:Y:S05]  /*08e0*/  @P0 BRA `(.L_x_12) ;  /* 0x00000000004c0947 */ /* 0x000fea0003800000 */
[----:B--23--:R-:W2:Y:S01]  /*08f0*/  S2UR UR6, SR_CgaCtaId ;  /* 0x00000000000679c3 */ /* 0x00cea20000008800 */
[----:B------:R-:W-:Y:S01]  /*0900*/  UMOV UR4, 0x100 ;  /* 0x0000010000047882 */ /* 0x000fe20000000000 */
[----:B------:R-:W-:Y:S01]  /*0910*/  UMOV UR5, 0x400 ;  /* 0x0000040000057882 */ /* 0x000fe20000000000 */
[----:B------:R-:W-:Y:S01]  /*0920*/  USEL UR4, UR4, 0xe0, UP3 ;  /* 0x000000e004047887 */ /* 0x000fe20009800000 */
[----:B------:R-:W-:Y:S01]  /*0930*/  UMOV UR8, 0x1 ;  /* 0x0000000100087882 */ /* 0x000fe20000000000 */
[----:B------:R-:W-:Y:S01]  /*0940*/  ELECT P0, URZ, PT ;  /* 0x0000000000ff782f */ /* 0x000fe20003800000 */
[----:B------:R-:W-:-:S04]  /*0950*/  UIADD3 UR8, UPT, UPT, -UR8, 0x100000, URZ ;  /* 0x0010000008087890 */ /* 0x000fc8000fffe1ff */
[----:B------:R-:W-:Y:S02]  /*0960*/  USHF.L.U32 UR9, UR8, 0xb, URZ ;  /* 0x0000000b08097899 */ /* 0x000fe400080006ff */
[----:B------:R-:W-:Y:S02]  /*0970*/  USHF.L.U32 UR8, UR8, 0x1, URZ ;  /* 0x0000000108087899 */ /* 0x000fe400080006ff */
[----:B--2---:R-:W-:Y:S02]  /*0980*/  ULEA UR6, UR6, UR5, 0x18 ;  /* 0x0000000506067291 */ /* 0x004fe4000f8ec0ff */
[----:B------:R-:W-:-:S04]  /*0990*/  UIADD3 UR4, UPT, UPT, -UR4, 0x100000, URZ ;  /* 0x0010000004047890 */ /* 0x000fc8000fffe1ff */
[----:B------:R-:W-:Y:S02]  /*09a0*/  USHF.L.U32 UR5, UR4, 0xb, URZ ;  /* 0x0000000b04057899 */ /* 0x000fe400080006ff */
[----:B------:R-:W-:Y:S01]  /*09b0*/  USHF.L.U32 UR4, UR4, 0x1, URZ ;  /* 0x0000000104047899 */ /* 0x000fe200080006ff */
[----:B------:R-:W2:Y:S03]  /*09c0*/  FENCE.VIEW.ASYNC.S ;  /* 0x00000000000073c6 */ /* 0x000ea60000000000 */
[----:B--2---:R4:W2:Y:S08]  /*09d0*/  SYNCS.EXCH.64 URZ, [UR6+0x60], UR8 ;  /* 0x0000600806ff75b2 */ /* 0x0048b00008000100 */
[----:B------:R4:W3:Y:S01]  /*09e0*/  SYNCS.EXCH.64 URZ, [UR6+0x70], UR4 ;  /* 0x0000700406ff75b2 */ /* 0x0008e20008000100 */
[----:B------:R4:W1:Y:S01]  /*09f0*/  SYNCS.EXCH.64 URZ, [UR6+0x68], UR8 ;  /* 0x0000680806ff75b2 */ /* 0x0008620008000100 */
[----:B------:R4:W1:Y:S02]  /*0a00*/  SYNCS.EXCH.64 URZ, [UR6+0x78], UR4 ;  /* 0x0000780406ff75b2 */ /* 0x0008640008000100 */
[----:B----4-:R-:W-:Y:S01]  /*0a10*/  NOP ;  /* 0x0000000000007918 */ /* 0x010fe20000000000 */
.L_x_12:
[----:B------:R-:W4:Y:S01]  /*0a20*/  SHFL.IDX PT, R0, R80, RZ, 0x1f ;  /* 0x00001fff50007589 */ /* 0x000f2200000e0000 */
[----:B------:R-:W-:Y:S01]  /*0a30*/  NOP ;  /* 0x0000000000007918 */ /* 0x000fe20000000000 */
[----:B----4-:R-:W-:-:S13]  /*0a40*/  ISETP.NE.AND P0, PT, R0, 0x5, PT ;  /* 0x000000050000780c */ /* 0x010fda0003f05270 */
[----:B------:R-:W-:Y:S05]  /*0a50*/  @P0 BRA `(.L_x_13) ;  /* 0x0000000000400947 */ /* 0x000fea0003800000 */
[----:B--23--:R-:W2:Y:S01]  /*0a60*/  S2UR UR4, SR_CgaCtaId ;  /* 0x00000000000479c3 */ /* 0x00cea20000008800 */
        /* <DEDUP_REMOVED lines=12> */
[----:B--2---:R4:W2:Y:S01]  /*0b30*/  SYNCS.EXCH.64 URZ, [UR4+0x80], UR8 ;  /* 0x0000800804ff75b2 */ /* 0x0048a20008000100 */
[----:B------:R4:W3:Y:S02]  /*0b40*/  SYNCS.EXCH.64 URZ, [UR4+0x88], UR6 ;  /* 0x0000880604ff75b2 */ /* 0x0008e40008000100 */
[----:B----4-:R-:W-:Y:S01]  /*0b50*/  NOP ;  /* 0x0000000000007918 */ /* 0x010fe20000000000 */
.L_x_13:
[----:B------:R-:W4:Y:S01]  /*0b60*/  SHFL.IDX PT, R0, R80, RZ, 0x1f ;  /* 0x00001fff50007589 */ /* 0x000f2200000e0000 */
[----:B------:R-:W1:Y:S01]  /*0b70*/  S2UR UR27, SR_CTAID.Y ;  /* 0x00000000001b79c3 */ /* 0x000e620000002600 */
[----:B------:R-:W-:Y:S01]  /*0b80*/  ISETP.NE.OR P1, PT, RZ, UR24, !P2 ;  /* 0x00000018ff007c0c */ /* 0x000fe2000d725670 */
[----:B------:R-:W-:-:S06]  /*0b90*/  NOP ;  /* 0x0000000000007918 */ /* 0x000fcc0000000000 */
[----:B------:R-:W1:Y:S01]  /*0ba0*/  S2UR UR11, SR_CTAID.X ;  /* 0x00000000000b79c3 */ /* 0x000e620000002500 */
[----:B----4-:R-:W-:-:S13]  /*0bb0*/  ISETP.NE.AND P0, PT, R0, 0x3, PT ;  /* 0x000000030000780c */ /* 0x010fda0003f05270 */
[----:B-1----:R-:W-:Y:S05]  /*0bc0*/  @P0 BRA `(.L_x_14) ;  /* 0x0000000000380947 */ /* 0x002fea0003800000 */
[----:B--23--:R-:W1:Y:S01]  /*0bd0*/  S2UR UR4, SR_CgaCtaId ;  /* 0x00000000000479c3 */ /* 0x00ce620000008800 */
[----:B------:R-:W-:Y:S01]  /*0be0*/  UMOV UR5, 0x400 ;  /* 0x0000040000057882 */ /* 0x000fe20000000000 */
[----:B------:R-:W-:Y:S01]  /*0bf0*/  UMOV UR6, 0x20 ;  /* 0x0000002000067882 */ /* 0x000fe20000000000 */
[----:B------:R-:W-:Y:S01]  /*0c00*/  ELECT P0, URZ, PT ;  /* 0x0000000000ff782f */ /* 0x000fe20003800000 */
[----:B------:R-:W-:-:S04]  /*0c10*/  UIADD3 UR6, UPT, UPT, -UR6, 0x100000, URZ ;  /* 0x0010000006067890 */ /* 0x000fc8000fffe1ff */
[----:B------:R-:W-:Y:S02]  /*0c20*/  USHF.L.U32 UR7, UR6, 0xb, URZ ;  /* 0x0000000b06077899 */ /* 0x000fe400080006ff */
[----:B------:R-:W-:Y:S02]  /*0c30*/  USHF.L.U32 UR6, UR6, 0x1, URZ ;  /* 0x0000000106067899 */ /* 0x000fe400080006ff */
[----:B-1----:R-:W-:Y:S01]  /*0c40*/  ULEA UR4, UR4, UR5, 0x18 ;  /* 0x0000000504047291 */ /* 0x002fe2000f8ec0ff */
[----:B------:R-:W1:Y:S11]  /*0c50*/  FENCE.VIEW.ASYNC.S ;  /* 0x00000000000073c6 */ /* 0x000e760000000000 */
[----:B-1----:R1:W4:Y:S01]  /*0c60*/  SYNCS.EXCH.64 URZ, [UR4+0x90], UR6 ;  /* 0x0000900604ff75b2 */ /* 0x0023220008000100 */
[----:B------:R1:W2:Y:S01]  /*0c70*/  SYNCS.EXCH.64 URZ, [UR4+0xa0], UR6 ;  /* 0x0000a00604ff75b2 */ /* 0x0002a20008000100 */
[----:B------:R1:W3:Y:S01]  /*0c80*/  SYNCS.EXCH.64 URZ, [UR4+0x98], UR6 ;  /* 0x0000980604ff75b2 */ /* 0x0002e20008000100 */
[----:B------:R1:W1:Y:S01]  /*0c90*/  SYNCS.EXCH.64 URZ, [UR4+0xa8], UR6 ;  /* 0x0000a80604ff75b2 */ /* 0x0002620008000100 */
[----:B------:R-:W-:Y:S01]  /*0ca0*/  NOP ;  /* 0x0000000000007918 */ /* 0x000fe20000000000 */
.L_x_14:
[----:B------:R-:W-:Y:S01]  /*0cb0*/  VOTEU.ALL UP0, P1 ;  /* 0x0000000000ff7886 */ /* 0x000fe20000800000 */
[----:B------:R-:W-:-:S05]  /*0cc0*/  CS2R.32 R78, SR_CgaSize ;  /* 0x00000000004e7805 */ /* 0x000fca0000008a00 */
[----:B------:R-:W-:-:S05]  /*0cd0*/  IMAD R78, R78, -0xa0, RZ ;  /* 0xffffff604e4e7824 */ /* 0x000fca00078e02ff */
[----:B-123--:R-:W-:-:S14]  /*0ce0*/  R2UR UR4, R78 ;  /* 0x000000004e0472ca */ /* 0x00efdc00000e0000 */
[----:B------:R-:W1:Y:S01]  /*0cf0*/  LDCU UR4, c[0x0][UR4+0x2b4] ;  /* 0x00005680040477ac */ /* 0x000e620008000800 */
[----:B------:R-:W-:Y:S02]  /*0d00*/  I2FP.F32.U32 R2, UR27 ;  /* 0x0000001b00027c45 */ /* 0x000fe40008201000 */
[----:B------:R-:W-:-:S05]  /*0d10*/  CS2R.32 R3, SR_CgaSize ;  /* 0x0000000000037805 */ /* 0x000fca0000008a00 */
[----:B------:R-:W-:-:S06]  /*0d20*/  IMAD R3, R3, -0xa0, RZ ;  /* 0xffffff6003037824 */ /* 0x000fcc00078e02ff */
[----:B------:R-:W2:Y:S01]  /*0d30*/  LDC R3, c[0x0][R3+0x2a0] ;  /* 0x0000a80003037b82 */ /* 0x000ea20000000800 */
[----:B------:R-:W-:Y:S02]  /*0d40*/  I2FP.F32.U32 R4, UR11 ;  /* 0x0000000b00047c45 */ /* 0x000fe40008201000 */
[----:B------:R-:W-:-:S05]  /*0d50*/  CS2R.32 R78, SR_CgaSize ;  /* 0x00000000004e7805 */ /* 0x000fca0000008a00 */
[----:B------:R-:W-:-:S05]  /*0d60*/  IMAD R78, R78, -0xa0, RZ ;  /* 0xffffff604e4e7824 */ /* 0x000fca00078e02ff */
[----:B------:R-:W-:-:S14]  /*0d70*/  R2UR UR5, R78 ;  /* 0x000000004e0572ca */ /* 0x000fdc00000e0000 */
[----:B------:R-:W3:Y:S01]  /*0d80*/  LDCU UR5, c[0x0][UR5+0x2b0] ;  /* 0x00005600050577ac */ /* 0x000ee20008000800 */
[----:B------:R-:W-:Y:S01]  /*0d90*/  NOP ;  /* 0x0000000000007918 */ /* 0x000fe20000000000 */
[----:B------:R-:W-:Y:S01]  /*0da0*/  @!UP0 UMOV UR7, 0x400 ;  /* 0x0000040000078882 */ /* 0x000fe20000000000 */
[----:B------:R-:W4:Y:S01]  /*0db0*/  LDCU UR25, c[0x0][0xd24] ;  /* 0x0001a480ff1977ac */ /* 0x000f220008000800 */
[----:B------:R-:W2:Y:S01]  /*0dc0*/  @!UP0 S2UR UR6, SR_CgaCtaId ;  /* 0x00000000000689c3 */ /* 0x000ea20000008800 */
[----:B-1----:R-:W-:Y:S01]  /*0dd0*/  FMUL R2, R2, UR4 ;  /* 0x0000000402027c20 */ /* 0x002fe20008400000 */
[----:B------:R-:W-:Y:S01]  /*0de0*/  UMOV UR4, 0x80 ;  /* 0x0000008000047882 */ /* 0x000fe20000000000 */
[----:B------:R-:W-:-:S05]  /*0df0*/  CS2R.32 R0, SR_CgaSize ;  /* 0x0000000000007805 */ /* 0x000fca0000008a00 */
[----:B------:R-:W-:-:S06]  /*0e00*/  IMAD R0, R0, -0xa0, RZ ;  /* 0xffffff6000007824 */ /* 0x000fcc00078e02ff */
[----:B------:R-:W1:Y:S01]  /*0e10*/  LDC R0, c[0x0][R0+0x2a4] ;  /* 0x0000a90000007b82 */ /* 0x000e620000000800 */
[----:B---3--:R-:W-:Y:S01]  /*0e20*/  FMUL R4, R4, UR5 ;  /* 0x0000000504047c20 */ /* 0x008fe20008400000 */
[----:B------:R-:W-:-:S04]  /*0e30*/  @!UP0 UIADD3 UR4, UPT, UPT, -UR4, 0x100000, URZ ;  /* 0x0010000004048890 */ /* 0x000fc8000fffe1ff */
[----:B------:R-:W-:Y:S02]  /*0e40*/  @!UP0 USHF.L.U32 UR5, UR4, 0xb, URZ ;  /* 0x0000000b04058899 */ /* 0x000fe400080006ff */
[----:B------:R-:W-:Y:S01]  /*0e50*/  @!UP0 USHF.L.U32 UR4, UR4, 0x1, URZ ;  /* 0x0000000104048899 */ /* 0x000fe200080006ff */
[----:B------:R-:W3:Y:S01]  /*0e60*/  F2I.U32.TRUNC.NTZ R73, R2 ;  /* 0x0000000200497305 */ /* 0x000ee2000020f000 */
[----:B----4-:R-:W-:Y:S01]  /*0e70*/  UISETP.GE.AND UP1, UPT, UR25, 0x1, UPT ;  /* 0x000000011900788c */ /* 0x010fe2000bf26270 */
[----:B------:R-:W4:Y:S06]  /*0e80*/  S2UR UR36, SR_CTAID.Z ;  /* 0x00000000002479c3 */ /* 0x000f2c0000002700 */
[----:B------:R-:W4:Y:S01]  /*0e90*/  F2I.U32.TRUNC.NTZ R78, R4 ;  /* 0x00000004004e7305 */ /* 0x000f22000020f000 */
[----:B--2---:R-:W-:Y:S01]  /*0ea0*/  @!UP0 ULEA UR6, UR6, UR7, 0x18 ;  /* 0x0000000706068291 */ /* 0x004fe2000f8ec0ff */
[----:B------:R-:W-:Y:S01]  /*0eb0*/  VOTEU.ALL UP0, P1 ;  /* 0x0000000000ff7886 */ /* 0x000fe20000800000 */
[----:B---3--:R-:W-:-:S05]  /*0ec0*/  IADD3 R73, PT, PT, -R73, RZ, RZ ;  /* 0x000000ff49497210 */ /* 0x008fca0007ffe1ff */
[----:B-1----:R-:W-:Y:S01]  /*0ed0*/  IMAD R73, R0, R73, UR27 ;  /* 0x0000001b00497e24 */ /* 0x002fe2000f8e0249 */
[----:B------:R-:W1:Y:S04]  /*0ee0*/  FENCE.VIEW.ASYNC.S ;  /* 0x00000000000073c6 */ /* 0x000e680000000000 */
[----:B-1----:R1:W2:Y:S01]  /*0ef0*/  @!UP0 SYNCS.EXCH.64 URZ, [UR6+0xb0], UR4 ;  /* 0x0000b00406ff85b2 */ /* 0x0022a20008000100 */
[----:B----4-:R-:W-:-:S05]  /*0f00*/  IADD3 R78, PT, PT, -R78, RZ, RZ ;  /* 0x000000ff4e4e7210 */ /* 0x010fca0007ffe1ff */
[----:B------:R-:W-:Y:S01]  /*0f10*/  IMAD R78, R3, R78, UR11 ;  /* 0x0000000b034e7e24 */ /* 0x000fe2000f8e024e */
[----:B--2---:R-:W-:Y:S06]  /*0f20*/  BAR.SYNC.DEFER_BLOCKING 0x0 ;  /* 0x0000000000007b1d */ /* 0x004fec0000010000 */
[----:B------:R-:W-:Y:S05]  /*0f30*/  BRA.U !UP1, `(.L_x_15) ;  /* 0x0000000109d47547 */ /* 0x000fea000b800000 */
[----:B------:R-:W2:Y:S01]  /*0f40*/  LDCU.128 UR20, c[0x0][0xd10] ;  /* 0x0001a200ff1477ac */ /* 0x000ea20008000c00 */
[----:B-1----:R-:W1:Y:S01]  /*0f50*/  LDCU UR6, c[0x0][0x370] ;  /* 0x00006e00ff0677ac */ /* 0x002e620008000800 */
[----:B------:R-:W3:Y:S01]  /*0f60*/  LDCU UR5, c[0x0][0x374] ;  /* 0x00006e80ff0577ac */ /* 0x000ee20008000800 */
[----:B------:R-:W4:Y:S01]  /*0f70*/  LDCU UR26, c[0x0][0xd0c] ;  /* 0x0001a180ff1a77ac */ /* 0x000f220008000800 */
[----:B------:R-:W4:Y:S01]  /*0f80*/  LDCU UR4, c[0x0][0xd20] ;  /* 0x0001a400ff0477ac */ /* 0x000f220008000800 */
[----:B------:R-:W4:Y:S01]  /*0f90*/  LDCU.64 UR18, c[0x0][0xd28] ;  /* 0x0001a500ff1277ac */ /* 0x000f220008000a00 */
[----:B--2---:R-:W-:Y:S02]  /*0fa0*/  UISETP.NE.AND UP0, UPT, UR22, 0x1, UPT ;  /* 0x000000011600788c */ /* 0x004fe4000bf05270 */
[----:B---3--:R-:W-:Y:S02]  /*0fb0*/  UIMAD.WIDE.U32 UR8, UR5, UR23, URZ ;  /* 0x00000017050872a5 */ /* 0x008fe4000f8e00ff */
[----:B-1----:R-:W-:-:S02]  /*0fc0*/  UIMAD.WIDE.U32 UR12, UR6, UR20, URZ ;  /* 0x00000014060c72a5 */ /* 0x002fc4000f8e00ff */
[----:B----4-:R-:W-:Y:S02]  /*0fd0*/  UISETP.NE.AND UP1, UPT, UR26, 0x1, UPT ;  /* 0x000000011a00788c */ /* 0x010fe4000bf25270 */
[----:B------:R-:W-:Y:S01]  /*0fe0*/  UISETP.NE.AND UP4, UPT, UR25, 0x1, UPT ;  /* 0x000000011900788c */ /* 0x000fe2000bf85270 */
[----:B------:R-:W-:Y:S02]  /*0ff0*/  UMOV UR8, UR9 ;  /* 0x0000000900087c82 */ /* 0x000fe40008000000 */
[----:B------:R-:W-:Y:S01]  /*1000*/  UMOV UR12, UR13 ;  /* 0x0000000d000c7c82 */ /* 0x000fe20008000000 */
[----:B------:R-:W-:Y:S02]  /*1010*/  @UP0 USHF.R.U32.HI UR5, URZ, UR4, UR8 ;  /* 0x00000004ff050299 */ /* 0x000fe40008011608 */
[----:B------:R-:W-:Y:S02]  /*1020*/  UIMAD.WIDE.U32 UR14, UR27, UR23, URZ ;  /* 0x000000171b0e72a5 */ /* 0x000fe4000f8e00ff */
[----:B------:R-:W-:-:S02]  /*1030*/  UIMAD.WIDE.U32 UR8, UR5, UR18, URZ ;  /* 0x00000012050872a5 */ /* 0x000fc4000f8e00ff */
[----:B------:R-:W-:Y:S02]  /*1040*/  @UP1 USHF.R.U32.HI UR6, URZ, UR21, UR12 ;  /* 0x00000015ff061299 */ /* 0x000fe4000801160c */
[----:B------:R-:W-:Y:S02]  /*1050*/  UIMAD.WIDE.U32 UR16, UR11, UR20, URZ ;  /* 0x000000140b1072a5 */ /* 0x000fe4000f8e00ff */
[----:B------:R-:W-:Y:S01]  /*1060*/  UIMAD.WIDE.U32 UR12, UR6, UR18, URZ ;  /* 0x00000012060c72a5 */ /* 0x000fe2000f8e00ff */
[----:B------:R-:W-:Y:S01]  /*1070*/  UMOV UR14, UR15 ;  /* 0x0000000f000e7c82 */ /* 0x000fe20008000000 */
[----:B------:R-:W-:Y:S01]  /*1080*/  UMOV UR8, UR9 ;  /* 0x0000000900087c82 */ /* 0x000fe20008000000 */
[----:B------:R-:W-:Y:S02]  /*1090*/  USHF.R.U32.HI UR14, URZ, UR4, UR14 ;  /* 0x00000004ff0e7299 */ /* 0x000fe4000801160e */
[----:B------:R-:W-:Y:S01]  /*10a0*/  @UP4 USHF.R.U32.HI UR5, URZ, UR19, UR8 ;  /* 0x00000013ff054299 */ /* 0x000fe20008011608 */
[----:B------:R-:W-:Y:S01]  /*10b0*/  UMOV UR16, UR17 ;  /* 0x0000001100107c82 */ /* 0x000fe20008000000 */
[----:B------:R-:W-:Y:S01]  /*10c0*/  UMOV UR12, UR13 ;  /* 0x0000000d000c7c82 */ /* 0x000fe20008000000 */
[----:B------:R-:W-:-:S02]  /*10d0*/  USHF.R.U32.HI UR16, URZ, UR21, UR16 ;  /* 0x00000015ff107299 */ /* 0x000fc40008011610 */
[----:B------:R-:W-:Y:S02]  /*10e0*/  USEL UR4, UR27, UR14, !UP0 ;  /* 0x0000000e1b047287 */ /* 0x000fe4000c000000 */
[----:B------:R-:W-:Y:S02]  /*10f0*/  @UP4 USHF.R.U32.HI UR6, URZ, UR19, UR12 ;  /* 0x00000013ff064299 */ /* 0x000fe4000801160c */
[----:B------:R-:W-:Y:S02]  /*1100*/  UIMAD UR7, UR5, UR25, URZ ;  /* 0x00000019050772a4 */ /* 0x000fe4000f8e02ff */
[----:B------:R-:W-:Y:S02]  /*1110*/  USEL UR5, UR11, UR16, !UP1 ;  /* 0x000000100b057287 */ /* 0x000fe4000c800000 */
[----:B------:R-:W-:Y:S02]  /*1120*/  UIMAD UR10, UR6, UR25, URZ ;  /* 0x00000019060a72a4 */ /* 0x000fe4000f8e02ff */
[----:B------:R-:W-:-:S02]  /*1130*/  UISETP.GE.AND UP0, UPT, UR4, UR7, UPT ;  /* 0x000000070400728c */ /* 0x000fc4000bf06270 */
[----:B------:R-:W-:Y:S02]  /*1140*/  UIMAD.WIDE.U32 UR8, UR4, UR18, URZ ;  /* 0x00000012040872a5 */ /* 0x000fe4000f8e00ff */
[----:B------:R-:W-:Y:S02]  /*1150*/  UISETP.GE.OR UP0, UPT, UR5, UR10, UP0 ;  /* 0x0000000a0500728c */ /* 0x000fe40008706670 */
[----:B------:R-:W-:Y:S02]  /*1160*/  UIMAD.WIDE.U32 UR12, UR5, UR18, URZ ;  /* 0x00000012050c72a5 */ /* 0x000fe4000f8e00ff */
[----:B------:R-:W-:Y:S01]  /*1170*/  UIADD3 UR10, UPT, UPT, -UR5, URZ, URZ ;  /* 0x000000ff050a7290 */ /* 0x000fe2000fffe1ff */
[----:B------:R-:W-:Y:S01]  /*1180*/  UMOV UR8, UR9 ;  /* 0x0000000900087c82 */ /* 0x000fe20008000000 */
[----:B------:R-:W-:Y:S02]  /*1190*/  UIADD3 UR9, UPT, UPT, -UR4, URZ, URZ ;  /* 0x000000ff04097290 */ /* 0x000fe4000fffe1ff */
[----:B------:R-:W-:-:S03]  /*11a0*/  USHF.R.U32.HI UR8, URZ, UR19, UR8 ;  /* 0x00000013ff087299 */ /* 0x000fc60008011608 */
[----:B------:R-:W-:Y:S01]  /*11b0*/  @!UP0 UMOV UR7, UR13 ;  /* 0x0000000d00078c82 */ /* 0x000fe20008000000 */
[----:B------:R-:W-:Y:S02]  /*11c0*/  UIMAD UR27, UR22, UR9, UR27 ;  /* 0x00000009161b72a4 */ /* 0x000fe4000f8e021b */
[----:B------:R-:W-:Y:S02]  /*11d0*/  USEL UR8, UR4, UR8, !UP4 ;  /* 0x0000000804087287 */ /* 0x000fe4000e000000 */
[----:B------:R-:W-:Y:S02]  /*11e0*/  @!UP0 USHF.R.U32.HI UR7, URZ, UR19, UR7 ;  /* 0x00000013ff078299 */ /* 0x000fe40008011607 */
[----:B------:R-:W-:Y:S02]  /*11f0*/  UIADD3 UR9, UPT, UPT, -UR8, URZ, URZ ;  /* 0x000000ff08097290 */ /* 0x000fe4000fffe1ff */
[----:B------:R-:W-:Y:S02]  /*1200*/  @!UP0 USEL UR7, UR5, UR7, !UP4 ;  /* 0x0000000705078287 */ /* 0x000fe4000e000000 */
[----:B------:R-:W-:-:S02]  /*1210*/  UIMAD UR9, UR25, UR9, UR4 ;  /* 0x00000009190972a4 */ /* 0x000fc4000f8e0204 */
[----:B------:R-:W-:Y:S02]  /*1220*/  @!UP0 UIADD3 UR8, UPT, UPT, UR8, -UR7, URZ ;  /* 0x8000000708088290 */ /* 0x000fe4000fffe0ff */
[----:B------:R-:W-:Y:S02]  /*1230*/  @!UP0 UIMAD UR6, UR9, UR6, UR7 ;  /* 0x00000006090682a4 */ /* 0x000fe4000f8e0207 */
[----:B------:R-:W-:Y:S02]  /*1240*/  @!UP0 UIMAD UR4, UR8, UR25, UR5 ;  /* 0x00000019080482a4 */ /* 0x000fe4000f8e0205 */
[----:B------:R-:W-:Y:S02]  /*1250*/  UIMAD UR11, UR26, UR10, UR11 ;  /* 0x0000000a1a0b72a4 */ /* 0x000fe4000f8e020b */
[----:B------:R-:W-:Y:S01]  /*1260*/  UIMAD UR27, UR4, UR22, UR27 ;  /* 0x00000016041b72a4 */ /* 0x000fe2000f8e021b */
[----:B------:R-:W-:Y:S02]  /*1270*/  @!UP0 UMOV UR5, UR6 ;  /* 0x0000000600058c82 */ /* 0x000fe40008000000 */
[----:B------:R-:W-:-:S12]  /*1280*/  UIMAD UR11, UR5, UR26, UR11 ;  /* 0x0000001a050b72a4 */ /* 0x000fd8000f8e020b */
.L_x_15:
[----:B-1----:R-:W1:Y:S02]  /*1290*/  LDCU UR4, c[0x0][0xd30] ;  /* 0x0001a600ff0477ac */ /* 0x002e640008000800 */
[----:B-1----:R-:W-:-:S09]  /*12a0*/  UISETP.NE.AND UP0, UPT, UR4, 0x1, UPT ;  /* 0x000000010400788c */ /* 0x002fd2000bf05270 */
[----:B------:R-:W-:Y:S05]  /*12b0*/  BRA.U UP0, `(.L_x_16) ;  /* 0x0000000100447547 */ /* 0x000fea000b800000 */
[----:B------:R-:W1:Y:S01]  /*12c0*/  LDCU.128 UR12, c[0x0][0xd10] ;  /* 0x0001a200ff0c77ac */ /* 0x000e620008000c00 */
[----:B------:R-:W2:Y:S01]  /*12d0*/  LDCU UR8, c[0x0][0xd0c] ;  /* 0x0001a180ff0877ac */ /* 0x000ea20008000800 */
[----:B------:R-:W3:Y:S01]  /*12e0*/  LDCU UR9, c[0x0][0xd20] ;  /* 0x0001a400ff0977ac */ /* 0x000ee20008000800 */
[----:B-1----:R-:W-:Y:S02]  /*12f0*/  UIMAD.WIDE.U32 UR6, UR11, UR12, URZ ;  /* 0x0000000c0b0672a5 */ /* 0x002fe4000f8e00ff */
[----:B------:R-:W-:Y:S02]  /*1300*/  UIMAD.WIDE.U32 UR4, UR27, UR15, URZ ;  /* 0x0000000f1b0472a5 */ /* 0x000fe4000f8e00ff */
[----:B--2---:R-:W-:Y:S02]  /*1310*/  UISETP.NE.AND UP1, UPT, UR8, 0x1, UPT ;  /* 0x000000010800788c */ /* 0x004fe4000bf25270 */
[----:B------:R-:W-:Y:S01]  /*1320*/  UISETP.NE.AND UP0, UPT, UR14, 0x1, UPT ;  /* 0x000000010e00788c */ /* 0x000fe2000bf05270 */
[----:B------:R-:W-:-:S02]  /*1330*/  UMOV UR6, UR7 ;  /* 0x0000000700067c82 */ /* 0x000fc40008000000 */
[----:B------:R-:W-:Y:S01]  /*1340*/  UMOV UR4, UR5 ;  /* 0x0000000500047c82 */ /* 0x000fe20008000000 */
[----:B------:R-:W-:Y:S02]  /*1350*/  USHF.R.U32.HI UR6, URZ, UR13, UR6 ;  /* 0x0000000dff067299 */ /* 0x000fe40008011606 */
[----:B---3--:R-:W-:Y:S02]  /*1360*/  USHF.R.U32.HI UR4, URZ, UR9, UR4 ;  /* 0x00000009ff047299 */ /* 0x008fe40008011604 */
[----:B------:R-:W-:Y:S02]  /*1370*/  USEL UR5, UR11, UR6, !UP1 ;  /* 0x000000060b057287 */ /* 0x000fe4000c800000 */
[----:B------:R-:W-:-:S04]  /*1380*/  USEL UR4, UR27, UR4, !UP0 ;  /* 0x000000041b047287 */ /* 0x000fc8000c000000 */
[----:B------:R-:W-:Y:S02]  /*1390*/  UIADD3 UR6, UPT, UPT, UR5, -UR4, URZ ;  /* 0x8000000405067290 */ /* 0x000fe4000fffe0ff */
[----:B------:R-:W-:Y:S02]  /*13a0*/  UIADD3 UR4, UPT, UPT, -UR5, UR4, URZ ;  /* 0x0000000405047290 */ /* 0x000fe4000fffe1ff */
[----:B------:R-:W-:Y:S02]  /*13b0*/  UIMAD UR27, UR6, UR14, UR27 ;  /* 0x0000000e061b72a4 */ /* 0x000fe4000f8e021b */
[----:B------:R-:W-:-:S12]  /*13c0*/  UIMAD UR11, UR4, UR8, UR11 ;  /* 0x00000008040b72a4 */ /* 0x000fd8000f8e020b */
.L_x_16:
[----:B------:R-:W1:Y:S01]  /*13d0*/  LDCU UR5, c[0x0][0x38c] ;  /* 0x00007180ff0577ac */ /* 0x000e620008000800 */
[----:B------:R-:W2:Y:S01]  /*13e0*/  S2UR UR46, SR_CgaCtaId ;  /* 0x00000000002e79c3 */ /* 0x000ea20000008800 */
[----:B------:R-:W-:Y:S01]  /*13f0*/  LOP3.LUT R0, R93, 0x1f, RZ, 0xc0, !PT ;  /* 0x0000001f5d007812 */ /* 0x000fe200078ec0ff */
[----:B------:R-:W-:Y:S01]  /*1400*/  UISETP.NE.AND UP0, UPT, UR24, 0x2, UPT ;  /* 0x000000021800788c */ /* 0x000fe2000bf05270 */
[----:B------:R-:W3:Y:S01]  /*1410*/  LDCU UR44, c[0x0][0xd24] ;  /* 0x0001a480ff2c77ac */ /* 0x000ee20008000800 */
[----:B-1----:R-:W-:-:S04]  /*1420*/  UIADD3 UR5, UPT, UPT, UR5, 0x7f, URZ ;  /* 0x0000007f05057890 */ /* 0x002fc8000fffe0ff */
[----:B------:R-:W-:-:S04]  /*1430*/  USHF.R.S32.HI UR4, URZ, 0x1f, UR5 ;  /* 0x0000001fff047899 */ /* 0x000fc80008011405 */
[----:B------:R-:W-:-:S04]  /*1440*/  ULEA.HI UR4, UR4, UR5, URZ, 0x7 ;  /* 0x0000000504047291 */ /* 0x000fc8000f8f38ff */
[----:B------:R-:W-:Y:S01]  /*1450*/  USHF.R.S32.HI UR43, URZ, 0x7, UR4 ;  /* 0x00000007ff2b7899 */ /* 0x000fe20008011404 */
[----:B------:R-:W-:Y:S06]  /*1460*/  BAR.SYNC.DEFER_BLOCKING 0x0 ;  /* 0x0000000000007b1d */ /* 0x000fec0000010000 */
[----:B--23--:R-:W-:Y:S05]  /*1470*/  BRA.U UP0, `(.L_x_17) ;  /* 0x0000000d007c7547 */ /* 0x00cfea000b800000 */
[----:B------:R-:W1:Y:S01]  /*1480*/  S2UR UR51, SR_CgaCtaId ;  /* 0x00000000003379c3 */ /* 0x000e620000008800 */
[----:B------:R-:W-:Y:S01]  /*1490*/  R2UR UR50, R78 ;  /* 0x000000004e3272ca */ /* 0x000fe200000e0000 */
[----:B------:R-:W-:Y:S01]  /*14a0*/  UISETP.LT.AND UP0, UPT, UR43, 0x1, UPT ;  /* 0x000000012b00788c */ /* 0x000fe2000bf01270 */
[----:B------:R-:W-:Y:S01]  /*14b0*/  R2UR UR47, R73 ;  /* 0x00000000492f72ca */ /* 0x000fe200000e0000 */
[----:B------:R-:W-:Y:S01]  /*14c0*/  IMAD.MOV.U32 R12, RZ, RZ, 0x1 ;  /* 0x00000001ff0c7424 */ /* 0x000fe200078e00ff */
[----:B------:R-:W-:Y:S02]  /*14d0*/  PLOP3.LUT P1, PT, PT, PT, UP3, 0x80, 0x8 ;  /* 0x000000000008781c */ /* 0x000fe40003f2f038 */
[----:B------:R-:W-:Y:S01]  /*14e0*/  CS2R R10, SRZ ;  /* 0x00000000000a7805 */ /* 0x000fe2000001ff00 */
[----:B------:R-:W-:Y:S01]  /*14f0*/  IMAD.MOV.U32 R9, RZ, RZ, RZ ;  /* 0x000000ffff097224 */ /* 0x000fe200078e00ff */
[----:B------:R-:W2:Y:S01]  /*1500*/  LDCU UR45, c[0x0][0x370] ;  /* 0x00006e00ff2d77ac */ /* 0x000ea20008000800 */
[----:B------:R-:W-:Y:S01]  /*1510*/  PLOP3.LUT P1, PT, P1, PT, PT, 0x8, 0x80 ;  /* 0x000000000080781c */ /* 0x000fe20000f2e170 */
[----:B------:R-:W-:Y:S01]  /*1520*/  IMAD.MOV.U32 R8, RZ, RZ, 0x1 ;  /* 0x00000001ff087424 */ /* 0x000fe200078e00ff */
[----:B------:R-:W-:Y:S01]  /*1530*/  USEL UR21, UR43, 0x1, !UP0 ;  /* 0x000000012b157887 */ /* 0x000fe2000c000000 */
[----:B------:R-:W3:Y:S01]  /*1540*/  LDCU.64 UR48, c[0x0][0x348] ;  /* 0x00006900ff3077ac */ /* 0x000ee20008000a00 */
[----:B------:R-:W4:Y:S01]  /*1550*/  LDCU UR42, c[0x0][0x374] ;  /* 0x00006e80ff2a77ac */ /* 0x000f220008000800 */
[----:B------:R-:W-:-:S02]  /*1560*/  UISETP.GE.AND UP4, UPT, UR44, 0x1, UPT ;  /* 0x000000012c00788c */ /* 0x000fc4000bf86270 */
[----:B------:R-:W-:Y:S01]  /*1570*/  UISETP.NE.AND UP3, UPT, UR44, 0x1, UPT ;  /* 0x000000012c00788c */ /* 0x000fe2000bf65270 */
[----:B------:R-:W-:Y:S01]  /*1580*/  UMOV UR14, URZ ;  /* 0x000000ff000e7c82 */ /* 0x000fe20008000000 */
[----:B------:R-:W-:-:S09]  /*1590*/  UMOV UR43, 0x400 ;  /* 0x00000400002b7882 */ /* 0x000fd20000000000 */
.L_x_27:
[----:B------:R-:W-:-:S03]  /*15a0*/  UISETP.NE.AND UP0, UPT, UR46, URZ, UPT ;  /* 0x000000ff2e00728c */ /* 0x000fc6000bf05270 */
[----:B-1----:R-:W-:Y:S02]  /*15b0*/  UMOV UR46, UR51 ;  /* 0x00000033002e7c82 */ /* 0x002fe40008000000 */
[----:B------:R-:W-:-:S04]  /*15c0*/  ULEA UR6, UR46, UR43, 0x18 ;  /* 0x0000002b2e067291 */ /* 0x000fc8000f8ec0ff */
[----:B------:R-:W-:Y:S08]  /*15d0*/  BRA.U UP0, `(.L_x_18) ;  /* 0x0000000100347547 */ /* 0x000ff0000b800000 */
[----:B------:R-:W1:Y:S01]  /*15e0*/  S2R R0, SR_CgaCtaId ;  /* 0x0000000000007919 */ /* 0x000e620000008800 */
[----:B------:R-:W-:Y:S02]  /*15f0*/  MOV R3, 0x400 ;  /* 0x0000040000037802 */ /* 0x000fe40000000f00 */
[----:B------:R-:W-:Y:S02]  /*1600*/  SHF.L.U32 R2, R8, 0x1f, RZ ;  /* 0x0000001f08027819 */ /* 0x000fe400000006ff */
[----:B-1----:R-:W-:-:S05]  /*1610*/  LEA R0, R0, R3, 0x18 ;  /* 0x0000000300007211 */ /* 0x002fca00078ec0ff */
[----:B------:R-:W-:-:S04]  /*1620*/  IMAD R3, R9, 0x8, R0 ;  /* 0x0000000809037824 */ /* 0x000fc800078e0200 */
[----:B------:R-:W1:Y:S02]  /*1630*/  SYNCS.PHASECHK.TRANS64.TRYWAIT P0, [R3+URZ+0xa0], R2 ;  /* 0x0000a002030075a7 */ /* 0x000e6400080011ff */
[----:B-1----:R-:W-:Y:S05]  /*1640*/  @!P0 BRA `(.L_x_19) ;  /* 0x000000d800008947 */ /* 0x002fea0003800000 */
.L_x_169:
[----:B------:R-:W-:Y:S01]  /*1650*/  VIADD R9, R9, 0x1 ;  /* 0x0000000109097836 */ /* 0x000fe20000000000 */
[----:B------:R1:W-:Y:S04]  /*1660*/  SYNCS.ARRIVE.TRANS64.A1T0 RZ, [R3+URZ+0x90], RZ ;  /* 0x000090ff03ff79a7 */ /* 0x0003e800081000ff */
[----:B------:R-:W-:-:S04]  /*1670*/  ISETP.NE.AND P0, PT, R9, 0x2, PT ;  /* 0x000000020900780c */ /* 0x000fc80003f05270 */
[----:B------:R-:W-:Y:S02]  /*1680*/  SEL R9, R9, RZ, P0 ;  /* 0x000000ff09097207 */ /* 0x000fe40000000000 */
[----:B-1----:R-:W-:-:S04]  /*1690*/  SEL R3, RZ, 0x1, P0 ;  /* 0x00000001ff037807 */ /* 0x002fc80000000000 */
[----:B------:R-:W-:-:S07]  /*16a0*/  LOP3.LUT R8, R8, R3, RZ, 0x3c, !PT ;  /* 0x0000000308087212 */ /* 0x000fce00078e3cff */
.L_x_18:
[----:B------:R-:W-:Y:S01]  /*16b0*/  ULEA UR4, UR14, UR6, 0x3 ;  /* 0x000000060e047291 */ /* 0x000fe2000f8e18ff */
[----:B------:R-:W-:-:S08]  /*16c0*/  SHF.L.U32 R0, R12, 0x1f, RZ ;  /* 0x0000001f0c007819 */ /* 0x000fd000000006ff */
[----:B------:R1:W1:Y:S02]  /*16d0*/  SYNCS.PHASECHK.TRANS64.TRYWAIT P0, [UR4+0x10], R0 ;  /* 0x00001000ff0075a7 */ /* 0x0002640008001104 */
[----:B------:R-:W2:Y:S02]  /*16e0*/  LDCU UR4, c[0x0][0x38c] ;  /* 0x00007180ff0477ac */ /* 0x000ea40008000800 */
[----:B--2---:R-:W-:-:S09]  /*16f0*/  UISETP.GE.AND UP0, UPT, UR4, 0x1, UPT ;  /* 0x000000010400788c */ /* 0x004fd2000bf06270 */
[----:B------:R-:W-:Y:S05]  /*1700*/  BRA.U !UP0, `(.L_x_20) ;  /* 0x0000000108d47547 */ /* 0x000fea000b800000 */
[----:B---3--:R-:W-:Y:S01]  /*1710*/  UIADD3 UR38, UP2, UPT, UR48, 0x80, URZ ;  /* 0x0000008030267890 */ /* 0x008fe2000ff5e0ff */
[----:B------:R-:W-:Y:S01]  /*1720*/  @P2 MOV R2, 0x14800 ;  /* 0x0001480000022802 */ /* 0x000fe20000000f00 */
[----:B------:R-:W-:Y:S02]  /*1730*/  UIADD3 UR22, UP1, UPT, UR48, 0x280, URZ ;  /* 0x0000028030167890 */ /* 0x000fe4000ff3e0ff */
[----:B------:R-:W-:Y:S02]  /*1740*/  UIADD3 UR30, UP0, UPT, UR48, 0x180, URZ ;  /* 0x00000180301e7890 */ /* 0x000fe4000ff1e0ff */
[----:B------:R-:W-:Y:S02]  /*1750*/  USHF.L.U32 UR27, UR27, 0x8, URZ ;  /* 0x000000081b1b7899 */ /* 0x000fe400080006ff */
[----:B------:R-:W-:Y:S02]  /*1760*/  USHF.L.U32 UR35, UR11, 0x7, URZ ;  /* 0x000000070b237899 */ /* 0x000fe400080006ff */
[----:B------:R-:W-:-:S02]  /*1770*/  UIADD3.X UR39, UPT, UPT, URZ, UR49, URZ, UP2, !UPT ;  /* 0x00000031ff277290 */ /* 0x000fc400097fe4ff */
[----:B------:R-:W-:Y:S02]  /*1780*/  UIADD3.X UR23, UPT, UPT, URZ, UR49, URZ, UP1, !UPT ;  /* 0x00000031ff177290 */ /* 0x000fe40008ffe4ff */
[----:B------:R-:W-:Y:S01]  /*1790*/  UIADD3.X UR31, UPT, UPT, URZ, UR49, URZ, UP0, !UPT ;  /* 0x00000031ff1f7290 */ /* 0x000fe200087fe4ff */
[----:B------:R-:W-:Y:S01]  /*17a0*/  UMOV UR4, UR14 ;  /* 0x0000000e00047c82 */ /* 0x000fe20008000000 */
[----:B------:R-:W-:Y:S01]  /*17b0*/  UMOV UR12, URZ ;  /* 0x000000ff000c7c82 */ /* 0x000fe20008000000 */
[----:B------:R-:W-:-:S09]  /*17c0*/  UMOV UR10, URZ ;  /* 0x000000ff000a7c82 */ /* 0x000fd20008000000 */
.L_x_23:
[----:B------:R-:W-:Y:S01]  /*17d0*/  ULEA UR33, UR4, UR6, 0x3 ;  /* 0x0000000604217291 */ /* 0x000fe2000f8e18ff */
[----:B-1----:R-:W-:Y:S11]  /*17e0*/  @P0 BRA `(.L_x_21) ;  /* 0x00000000000c0947 */ /* 0x002ff60003800000 */
[----:B------:R-:W-:-:S04]  /*17f0*/  SHF.L.U32 R3, R12, 0x1f, RZ ;  /* 0x0000001f0c037819 */ /* 0x000fc800000006ff */
[----:B------:R-:W1:Y:S02]  /*1800*/  SYNCS.PHASECHK.TRANS64.TRYWAIT P0, [UR33+0x10], R3 ;  /* 0x00001003ff0075a7 */ /* 0x000e640008001121 */
[----:B-1----:R-:W-:Y:S05]  /*1810*/  @!P0 BRA `(.L_x_22) ;  /* 0x000000d400a08947 */ /* 0x002fea0003800000 */
.L_x_21:
[----:B------:R-:W-:Y:S01]  /*1820*/  UIADD3 UR5, UPT, UPT, UR4, 0x1, URZ ;  /* 0x0000000104057890 */ /* 0x000fe2000fffe0ff */
[----:B------:R2:W-:Y:S01]  /*1830*/  @P2 SYNCS.ARRIVE.TRANS64 RZ, [UR33], R2 ;  /* 0x00000002ffff29a7 */ /* 0x0005e20008000021 */
[----:B------:R-:W-:Y:S02]  /*1840*/  ULEA UR32, UR4, UR6, 0xe ;  /* 0x0000000604207291 */ /* 0x000fe4000f8e70ff */
[----:B------:R-:W-:Y:S02]  /*1850*/  UISETP.NE.AND UP0, UPT, UR5, 0x2, UPT ;  /* 0x000000020500788c */ /* 0x000fe4000bf05270 */
[----:B------:R-:W-:Y:S02]  /*1860*/  ULEA UR16, UR4, UR6, 0x10 ;  /* 0x0000000604107291 */ /* 0x000fe4000f8e80ff */
[----:B------:R-:W-:Y:S02]  /*1870*/  USEL UR7, URZ, 0x1, UP0 ;  /* 0x00000001ff077887 */ /* 0x000fe40008000000 */
[----:B------:R-:W-:-:S02]  /*1880*/  USEL UR14, UR5, URZ, UP0 ;  /* 0x000000ff050e7287 */ /* 0x000fc40008000000 */
[----:B------:R-:W-:Y:S02]  /*1890*/  USHF.L.U32 UR26, UR12, 0x7, URZ ;  /* 0x000000070c1a7899 */ /* 0x000fe400080006ff */
[----:B------:R-:W-:Y:S01]  /*18a0*/  ULEA UR5, UR14, UR6, 0x3 ;  /* 0x000000060e057291 */ /* 0x000fe2000f8e18ff */
[----:B------:R-:W-:Y:S01]  /*18b0*/  LOP3.LUT R12, R12, UR7, RZ, 0x3c, !PT ;  /* 0x000000070c0c7c12 */ /* 0x000fe2000f8e3cff */
[----:B------:R-:W-:Y:S02]  /*18c0*/  ULEA UR8, UR4, UR6, 0xb ;  /* 0x0000000604087291 */ /* 0x000fe4000f8e58ff */
[----:B------:R-:W-:Y:S01]  /*18d0*/  USHF.L.U32 UR34, UR12, 0x6, URZ ;  /* 0x000000060c227899 */ /* 0x000fe200080006ff */
[----:B-1----:R-:W-:Y:S01]  /*18e0*/  SHF.L.U32 R0, R12, 0x1f, RZ ;  /* 0x0000001f0c007819 */ /* 0x002fe200000006ff */
[----:B------:R-:W-:Y:S02]  /*18f0*/  UIADD3 UR32, UPT, UPT, UR32, 0xc400, URZ ;  /* 0x0000c40020207890 */ /* 0x000fe4000fffe0ff */
[----:B------:R-:W-:Y:S01]  /*1900*/  UIADD3 UR24, UPT, UPT, UR16, 0x14400, URZ ;  /* 0x0001440010187890 */ /* 0x000fe2000fffe0ff */
[----:B------:R2:W1:Y:S01]  /*1910*/  SYNCS.PHASECHK.TRANS64.TRYWAIT P0, [UR5+0x10], R0 ;  /* 0x00001000ff0075a7 */ /* 0x0004620008001105 */
[----:B------:R-:W-:-:S02]  /*1920*/  UIADD3 UR16, UPT, UPT, UR16, 0x1c400, URZ ;  /* 0x0001c40010107890 */ /* 0x000fc4000fffe0ff */
[----:B------:R-:W-:Y:S02]  /*1930*/  UIADD3 UR18, UPT, UPT, UR26, 0x40, URZ ;  /* 0x000000401a127890 */ /* 0x000fe4000fffe0ff */
[----:B------:R-:W-:Y:S01]  /*1940*/  UIADD3 UR8, UPT, UPT, UR8, 0x34400, URZ ;  /* 0x0003440008087890 */ /* 0x000fe2000fffe0ff */
[----:B------:R-:W-:Y:S01]  /*1950*/  UMOV UR40, 0x0 ;  /* 0x0000000000287882 */ /* 0x000fe20000000000 */
[----:B------:R-:W-:Y:S01]  /*1960*/  UMOV UR41, 0x10000000 ;  /* 0x1000000000297882 */ /* 0x000fe20000000000 */
[----:B------:R-:W-:Y:S01]  /*1970*/  UMOV UR25, UR33 ;  /* 0x0000002100197c82 */ /* 0x000fe20008000000 */
[----:B------:R-:W-:Y:S01]  /*1980*/  UMOV UR28, UR36 ;  /* 0x00000024001c7c82 */ /* 0x000fe20008000000 */
[----:B------:R-:W-:Y:S01]  /*1990*/  UMOV UR17, UR33 ;  /* 0x0000002100117c82 */ /* 0x000fe20008000000 */
[----:B------:R-:W-:Y:S01]  /*19a0*/  UMOV UR19, UR27 ;  /* 0x0000001b00137c82 */ /* 0x000fe20008000000 */
[----:B------:R-:W-:Y:S01]  /*19b0*/  UMOV UR20, UR36 ;  /* 0x0000002400147c82 */ /* 0x000fe20008000000 */
[----:B------:R-:W-:Y:S01]  /*19c0*/  UTMALDG.3D [UR32], [UR38], desc[UR40] ;  /* 0x00002820260075b4 */ /* 0x000fe20008011000 */
[----:B------:R-:W-:Y:S01]  /*19d0*/  UMOV UR13, UR36 ;  /* 0x00000024000d7c82 */ /* 0x000fe20008000000 */
[----:B------:R-:W-:Y:S01]  /*19e0*/  UMOV UR9, UR33 ;  /* 0x0000002100097c82 */ /* 0x000fe20008000000 */
[----:B------:R-:W-:Y:S01]  /*19f0*/  UMOV UR4, UR14 ;  /* 0x0000000e00047c82 */ /* 0x000fe20008000000 */
[----:B------:R-:W-:Y:S01]  /*1a00*/  UTMALDG.3D [UR24], [UR22], desc[UR40] ;  /* 0x00002818160075b4 */ /* 0x000fe20008011000 */
[----:B------:R-:W-:Y:S01]  /*1a10*/  UTMALDG.3D [UR16], [UR22], desc[UR40] ;  /* 0x00002810160075b4 */ /* 0x000fe20008011000 */
[----:B------:R3:W-:Y:S02]  /*1a20*/  UTMALDG.4D [UR8], [UR30], desc[UR40] ;  /* 0x000028081e0075b4 */ /* 0x0007e40008019000 */
[----:B---3--:R-:W-:-:S04]  /*1a30*/  UIADD3 UR12, UPT, UPT, UR12, 0x1, URZ ;  /* 0x000000010c0c7890 */ /* 0x008fc8000fffe0ff */
[----:B------:R-:W-:-:S09]  /*1a40*/  UISETP.NE.AND UP0, UPT, UR12, UR21, UPT ;  /* 0x000000150c00728c */ /* 0x000fd2000bf05270 */
[----:B--2---:R-:W-:Y:S05]  /*1a50*/  BRA.U UP0, `(.L_x_23) ;  /* 0xfffffffd005c7547 */ /* 0x004fea000b83ffff */
.L_x_20:
[----:B------:R-:W-:Y:S01]  /*1a60*/  LEA R3, R11, UR6, 0x3 ;  /* 0x000000060b037c11 */ /* 0x000fe2000f8e18ff */
[----:B------:R-:W-:Y:S01]  /*1a70*/  @!P1 SYNCS.ARRIVE.TRANS64.A1T0 RZ, [UR6+0x58], RZ ;  /* 0x000058ffffff99a7 */ /* 0x000fe20008100006 */
[----:B-1----:R-:W-:Y:S01]  /*1a80*/  SHF.L.U32 R0, R10, 0x1f, RZ ;  /* 0x0000001f0a007819 */ /* 0x002fe200000006ff */
[----:B------:R-:W-:-:S03]  /*1a90*/  NOP ;  /* 0x0000000000007918 */ /* 0x000fc60000000000 */
[----:B------:R-:W1:Y:S01]  /*1aa0*/  SYNCS.PHASECHK.TRANS64.TRYWAIT P0, [R3+URZ+0x60], R0 ;  /* 0x00006000030075a7 */ /* 0x000e6200080011ff */
[----:B------:R-:W-:Y:S01]  /*1ab0*/  LEA R5, R11, UR6, 0x4 ;  /* 0x000000060b057c11 */ /* 0x000fe2000f8e20ff */
[----:B-1----:R-:W-:Y:S06]  /*1ac0*/  @!P0 BRA `(.L_x_24) ;  /* 0x000000d4000c8947 */ /* 0x002fec0003800000 */
.L_x_171:
[----:B------:R-:W2:Y:S01]  /*1ad0*/  LDS.128 R4, [R5+0xc0] ;  /* 0x0000c00005047984 */ /* 0x000ea20000000c00 */
[----:B------:R-:W-:Y:S01]  /*1ae0*/  @!PT LDS RZ, [RZ] ;  /* 0x00000000fffff984 */ /* 0x000fe20000000800 */
[----:B------:R-:W-:Y:S01]  /*1af0*/  @!PT LDS RZ, [RZ] ;  /* 0x00000000fffff984 */ /* 0x000fe20000000800 */
[----:B------:R-:W-:Y:S01]  /*1b00*/  @!PT LDS RZ, [RZ] ;  /* 0x00000000fffff984 */ /* 0x000fe20000000800 */
[----:B------:R-:W-:Y:S01]  /*1b10*/  @!PT LDS RZ, [RZ] ;  /* 0x00000000fffff984 */ /* 0x000fe20000000800 */
[----:B------:R1:W-:Y:S06]  /*1b20*/  MEMBAR.ALL.CTA ;  /* 0x0000000000007992 */ /* 0x0003ec0000008000 */
[----:B-1----:R-:W1:Y:S01]  /*1b30*/  FENCE.VIEW.ASYNC.S ;  /* 0x00000000000073c6 */ /* 0x002e620000000000 */
[----:B--2---:R-:W-:-:S13]  /*1b40*/  LOP3.LUT P0, RZ, R6, 0x1, RZ, 0xc0, !PT ;  /* 0x0000000106ff7812 */ /* 0x004fda000780c0ff */
[----:B-1----:R-:W-:Y:S01]  /*1b50*/  VOTEU.ANY UP1, P0 ;  /* 0x0000000000ff7886 */ /* 0x002fe20000020100 */
[----:B------:R-:W-:-:S13]  /*1b60*/  PLOP3.LUT P0, PT, PT, PT, UP1, 0x80, 0x8 ;  /* 0x000000000008781c */ /* 0x000fda0003f0f018 */
[----:B------:R-:W-:Y:S02]  /*1b70*/  @P0 LOP3.LUT R0, R5, 0xffff, RZ, 0xc0, !PT ;  /* 0x0000ffff05000812 */ /* 0x000fe400078ec0ff */
[----:B------:R-:W-:Y:S02]  /*1b80*/  @P0 MOV R2, R4 ;  /* 0x0000000400020202 */ /* 0x000fe40000000f00 */
[----:B------:R-:W-:Y:S01]  /*1b90*/  @P0 R2UR UR5, R0 ;  /* 0x00000000000502ca */ /* 0x000fe200000e0000 */
[----:B------:R-:W-:Y:S01]  /*1ba0*/  VIADD R0, R3, 0x70 ;  /* 0x0000007003007836 */ /* 0x000fe20000000000 */
[----:B------:R-:W-:Y:S02]  /*1bb0*/  @P0 SHF.R.U32.HI R4, RZ, 0x10, R5 ;  /* 0x00000010ff040819 */ /* 0x000fe40000011605 */
[----:B------:R-:W-:Y:S02]  /*1bc0*/  @P0 R2UR UR7, R2 ;  /* 0x00000000020702ca */ /* 0x000fe400000e0000 */
[----:B------:R-:W-:-:S02]  /*1bd0*/  PRMT R0, RZ, 0x654, R0 ;  /* 0x00000654ff007816 */ /* 0x000fc40000000000 */
[----:B------:R-:W-:Y:S02]  /*1be0*/  @P0 R2UR UR4, R4 ;  /* 0x00000000040402ca */ /* 0x000fe400000e0000 */
[----:B------:R1:W-:Y:S03]  /*1bf0*/  SYNCS.ARRIVE.TRANS64.RED.A1T0 RZ, [R0+URZ], RZ ;  /* 0x000000ff00ff79a7 */ /* 0x0003e600081004ff */
[----:B------:R-:W-:-:S04]  /*1c00*/  @UP1 UMOV UR29, UR5 ;  /* 0x00000005001d1c82 */ /* 0x000fc80008000000 */
[----:B------:R-:W-:-:S04]  /*1c10*/  @UP1 UMOV UR37, UR7 ;  /* 0x0000000700251c82 */ /* 0x000fc80008000000 */
[----:B------:R-:W-:Y:S01]  /*1c20*/  @UP1 UMOV UR36, UR4 ;  /* 0x0000000400241c82 */ /* 0x000fe20008000000 */
[----:B------:R-:W-:Y:S05]  /*1c30*/  BRA.U !UP4, `(.L_x_25) ;  /* 0x000000010cd07547 */ /* 0x000fea000b800000 */
[----:B------:R-:W4:Y:S01]  /*1c40*/  LDCU.128 UR24, c[0x0][0xd10] ;  /* 0x0001a200ff1877ac */ /* 0x000f220008000c00 */
[----:B------:R-:W2:Y:S01]  /*1c50*/  LDCU UR7, c[0x0][0xd20] ;  /* 0x0001a400ff0777ac */ /* 0x000ea20008000800 */
[----:B------:R-:W3:Y:S01]  /*1c60*/  LDCU UR18, c[0x0][0xd0c] ;  /* 0x0001a180ff1277ac */ /* 0x000ee20008000800 */
[----:B------:R-:W1:Y:S01]  /*1c70*/  LDCU.64 UR16, c[0x0][0xd28] ;  /* 0x0001a500ff1077ac */ /* 0x000e620008000a00 */
[----:B----4-:R-:W-:Y:S02]  /*1c80*/  UIMAD.WIDE.U32 UR4, UR42, UR27, URZ ;  /* 0x0000001b2a0472a5 */ /* 0x010fe4000f8e00ff */
[----:B------:R-:W-:Y:S02]  /*1c90*/  UIMAD.WIDE.U32 UR8, UR45, UR24, URZ ;  /* 0x000000182d0872a5 */ /* 0x000fe4000f8e00ff */
[----:B------:R-:W-:Y:S02]  /*1ca0*/  UISETP.NE.AND UP0, UPT, UR26, 0x1, UPT ;  /* 0x000000011a00788c */ /* 0x000fe4000bf05270 */
[----:B------:R-:W-:Y:S01]  /*1cb0*/  UIMAD.WIDE.U32 UR12, UR29, UR27, URZ ;  /* 0x0000001b1d0c72a5 */ /* 0x000fe2000f8e00ff */
[----:B------:R-:W-:Y:S01]  /*1cc0*/  UMOV UR4, UR5 ;  /* 0x0000000500047c82 */ /* 0x000fe20008000000 */
[----:B---3--:R-:W-:-:S02]  /*1cd0*/  UISETP.NE.AND UP2, UPT, UR18, 0x1, UPT ;  /* 0x000000011200788c */ /* 0x008fc4000bf45270 */
[----:B--2---:R-:W-:Y:S02]  /*1ce0*/  USHF.R.U32.HI UR5, URZ, UR7, UR4 ;  /* 0x00000007ff057299 */ /* 0x004fe40008011604 */
[----:B------:R-:W-:Y:S01]  /*1cf0*/  UIMAD.WIDE.U32 UR10, UR37, UR24, URZ ;  /* 0x00000018250a72a5 */ /* 0x000fe2000f8e00ff */
[----:B------:R-:W-:Y:S01]  /*1d00*/  UMOV UR4, UR9 ;  /* 0x0000000900047c82 */ /* 0x000fe20008000000 */
[----:B------:R-:W-:Y:S02]  /*1d10*/  USEL UR5, UR42, UR5, !UP0 ;  /* 0x000000052a057287 */ /* 0x000fe4000c000000 */
[----:B------:R-:W-:Y:S02]  /*1d20*/  USHF.R.U32.HI UR4, URZ, UR25, UR4 ;  /* 0x00000019ff047299 */ /* 0x000fe40008011604 */
[----:B-1----:R-:W-:Y:S02]  /*1d30*/  UIMAD.WIDE.U32 UR8, UR5, UR16, URZ ;  /* 0x00000010050872a5 */ /* 0x002fe4000f8e00ff */
[----:B------:R-:W-:Y:S01]  /*1d40*/  USEL UR15, UR45, UR4, !UP2 ;  /* 0x000000042d0f7287 */ /* 0x000fe2000d000000 */
[----:B------:R-:W-:-:S02]  /*1d50*/  UMOV UR10, UR11 ;  /* 0x0000000b000a7c82 */ /* 0x000fc40008000000 */
[----:B------:R-:W-:Y:S01]  /*1d60*/  UMOV UR4, UR13 ;  /* 0x0000000d00047c82 */ /* 0x000fe20008000000 */
[----:B------:R-:W-:Y:S01]  /*1d70*/  UIMAD.WIDE.U32 UR12, UR15, UR16, URZ ;  /* 0x000000100f0c72a5 */ /* 0x000fe2000f8e00ff */
[----:B------:R-:W-:Y:S01]  /*1d80*/  UMOV UR8, UR9 ;  /* 0x0000000900087c82 */ /* 0x000fe20008000000 */
[----:B------:R-:W-:Y:S02]  /*1d90*/  USHF.R.U32.HI UR4, URZ, UR7, UR4 ;  /* 0x00000007ff047299 */ /* 0x000fe40008011604 */
[----:B------:R-:W-:-:S03]  /*1da0*/  @UP3 USHF.R.U32.HI UR5, URZ, UR17, UR8 ;  /* 0x00000011ff053299 */ /* 0x000fc60008011608 */
[----:B------:R-:W-:Y:S01]  /*1db0*/  UMOV UR7, UR13 ;  /* 0x0000000d00077c82 */ /* 0x000fe20008000000 */
[----:B------:R-:W-:Y:S02]  /*1dc0*/  USHF.R.U32.HI UR25, URZ, UR25, UR10 ;  /* 0x00000019ff197299 */ /* 0x000fe4000801160a */
[----:B------:R-:W-:Y:S02]  /*1dd0*/  @UP3 USHF.R.U32.HI UR15, URZ, UR17, UR7 ;  /* 0x00000011ff0f3299 */ /* 0x000fe40008011607 */
[----:B------:R-:W-:Y:S02]  /*1de0*/  USEL UR4, UR29, UR4, !UP0 ;  /* 0x000000041d047287 */ /* 0x000fe4000c000000 */
[----:B------:R-:W-:Y:S02]  /*1df0*/  UIMAD UR7, UR44, UR5, URZ ;  /* 0x000000052c0772a4 */ /* 0x000fe4000f8e02ff */
[----:B------:R-:W-:Y:S02]  /*1e00*/  USEL UR5, UR37, UR25, !UP2 ;  /* 0x0000001925057287 */ /* 0x000fe4000d000000 */
[----:B------:R-:W-:-:S02]  /*1e10*/  UIMAD UR10, UR44, UR15, URZ ;  /* 0x0000000f2c0a72a4 */ /* 0x000fc4000f8e02ff */
[----:B------:R-:W-:Y:S02]  /*1e20*/  UISETP.GE.AND UP0, UPT, UR4, UR7, UPT ;  /* 0x000000070400728c */ /* 0x000fe4000bf06270 */
[----:B------:R-:W-:Y:S02]  /*1e30*/  UIMAD.WIDE.U32 UR8, UR4, UR16, URZ ;  /* 0x00000010040872a5 */ /* 0x000fe4000f8e00ff */
[----:B------:R-:W-:Y:S02]  /*1e40*/  UISETP.GE.OR UP0, UPT, UR5, UR10, UP0 ;  /* 0x0000000a0500728c */ /* 0x000fe40008706670 */
[----:B------:R-:W-:-:S03]  /*1e50*/  UIMAD.WIDE.U32 UR10, UR5, UR16, URZ ;  /* 0x00000010050a72a5 */ /* 0x000fc6000f8e00ff */
[----:B------:R-:W-:Y:S01]  /*1e60*/  UMOV UR7, UR9 ;  /* 0x0000000900077c82 */ /* 0x000fe20008000000 */
[----:B------:R-:W-:Y:S02]  /*1e70*/  UIADD3 UR9, UPT, UPT, -UR4, URZ, URZ ;  /* 0x000000ff04097290 */ /* 0x000fe4000fffe1ff */
[----:B------:R-:W-:Y:S02]  /*1e80*/  USHF.R.U32.HI UR7, URZ, UR17, UR7 ;  /* 0x00000011ff077299 */ /* 0x000fe40008011607 */
[----:B------:R-:W-:Y:S02]  /*1e90*/  UIMAD UR10, UR26, UR9, UR29 ;  /* 0x000000091a0a72a4 */ /* 0x000fe4000f8e021d */
[----:B------:R-:W-:Y:S01]  /*1ea0*/  USEL UR7, UR4, UR7, !UP3 ;  /* 0x0000000704077287 */ /* 0x000fe2000d800000 */
[----:B------:R-:W-:Y:S01]  /*1eb0*/  @!UP0 UMOV UR8, UR11 ;  /* 0x0000000b00088c82 */ /* 0x000fe20008000000 */
[----:B------:R-:W-:Y:S02]  /*1ec0*/  UIADD3 UR11, UPT, UPT, -UR5, URZ, URZ ;  /* 0x000000ff050b7290 */ /* 0x000fe4000fffe1ff */
[----:B------:R-:W-:-:S02]  /*1ed0*/  @!UP0 USHF.R.U32.HI UR8, URZ, UR17, UR8 ;  /* 0x00000011ff088299 */ /* 0x000fc40008011608 */
[----:B------:R-:W-:Y:S02]  /*1ee0*/  UIADD3 UR9, UPT, UPT, -UR7, URZ, URZ ;  /* 0x000000ff07097290 */ /* 0x000fe4000fffe1ff */
[----:B------:R-:W-:Y:S02]  /*1ef0*/  @!UP0 USEL UR8, UR5, UR8, !UP3 ;  /* 0x0000000805088287 */ /* 0x000fe4000d800000 */
[----:B------:R-:W-:Y:S02]  /*1f00*/  UIMAD UR9, UR44, UR9, UR4 ;  /* 0x000000092c0972a4 */ /* 0x000fe4000f8e0204 */
[----:B------:R-:W-:Y:S02]  /*1f10*/  @!UP0 UIADD3 UR7, UPT, UPT, UR7, -UR8, URZ ;  /* 0x8000000807078290 */ /* 0x000fe4000fffe0ff */
[----:B------:R-:W-:Y:S02]  /*1f20*/  @!UP0 UIMAD UR8, UR9, UR15, UR8 ;  /* 0x0000000f090882a4 */ /* 0x000fe4000f8e0208 */
[----:B------:R-:W-:-:S02]  /*1f30*/  @!UP0 UIMAD UR4, UR44, UR7, UR5 ;  /* 0x000000072c0482a4 */ /* 0x000fc4000f8e0205 */
[----:B------:R-:W-:Y:S02]  /*1f40*/  UIMAD UR7, UR18, UR11, UR37 ;  /* 0x0000000b120772a4 */ /* 0x000fe4000f8e0225 */
[----:B------:R-:W-:Y:S01]  /*1f50*/  UIMAD UR29, UR4, UR26, UR10 ;  /* 0x0000001a041d72a4 */ /* 0x000fe2000f8e020a */
[----:B------:R-:W-:Y:S02]  /*1f60*/  @!UP0 UMOV UR5, UR8 ;  /* 0x0000000800058c82 */ /* 0x000fe40008000000 */
[----:B------:R-:W-:-:S12]  /*1f70*/  UIMAD UR37, UR5, UR18, UR7 ;  /* 0x00000012052572a4 */ /* 0x000fd8000f8e0207 */
.L_x_25:
[----:B------:R-:W2:Y:S02]  /*1f80*/  LDCU UR4, c[0x0][0xd30] ;  /* 0x0001a600ff0477ac */ /* 0x000ea40008000800 */
[----:B--2---:R-:W-:-:S09]  /*1f90*/  UISETP.NE.AND UP0, UPT, UR4, 0x1, UPT ;  /* 0x000000010400788c */ /* 0x004fd2000bf05270 */
[----:B------:R-:W-:Y:S05]  /*1fa0*/  BRA.U UP0, `(.L_x_26) ;  /* 0x0000000100447547 */ /* 0x000fea000b800000 */
[----:B------:R-:W2:Y:S01]  /*1fb0*/  LDCU.128 UR16, c[0x0][0xd10] ;  /* 0x0001a200ff1077ac */ /* 0x000ea20008000c00 */
[----:B------:R-:W1:Y:S01]  /*1fc0*/  LDCU UR10, c[0x0][0xd0c] ;  /* 0x0001a180ff0a77ac */ /* 0x000e620008000800 */
[----:B------:R-:W3:Y:S01]  /*1fd0*/  LDCU UR7, c[0x0][0xd20] ;  /* 0x0001a400ff0777ac */ /* 0x000ee20008000800 */
[----:B--2---:R-:W-:Y:S02]  /*1fe0*/  UIMAD.WIDE.U32 UR8, UR37, UR16, URZ ;  /* 0x00000010250872a5 */ /* 0x004fe4000f8e00ff */
[----:B------:R-:W-:Y:S02]  /*1ff0*/  UIMAD.WIDE.U32 UR4, UR29, UR19, URZ ;  /* 0x000000131d0472a5 */ /* 0x000fe4000f8e00ff */
[----:B-1----:R-:W-:Y:S02]  /*2000*/  UISETP.NE.AND UP2, UPT, UR10, 0x1, UPT ;  /* 0x000000010a00788c */ /* 0x002fe4000bf45270 */
        /* <DEDUP_REMOVED lines=11> */
.L_x_26:
[----:B------:R-:W-:Y:S01]  /*20c0*/  VIADD R11, R11, 0x1 ;  /* 0x000000010b0b7836 */ /* 0x000fe20000000000 */
[----:B------:R-:W-:Y:S01]  /*20d0*/  PLOP3.LUT P1, PT, PT, PT, PT, 0x80, 0x8 ;  /* 0x000000000008781c */ /* 0x000fe20003f2f070 */
[----:B------:R-:W-:Y:S02]  /*20e0*/  UIADD3 UR27, UPT, UPT, UR29, UR47, URZ ;  /* 0x0000002f1d1b7290 */ /* 0x000fe4000fffe0ff */
[----:B------:R-:W-:Y:S01]  /*20f0*/  UIADD3 UR11, UPT, UPT, UR37, UR50, URZ ;  /* 0x00000032250b7290 */ /* 0x000fe2000fffe0ff */
[----:B------:R-:W-:-:S04]  /*2100*/  ISETP.NE.AND P0, PT, R11, 0x2, PT ;  /* 0x000000020b00780c */ /* 0x000fc80003f05270 */
[----:B------:R-:W-:Y:S02]  /*2110*/  SEL R3, RZ, 0x1, P0 ;  /* 0x00000001ff037807 */ /* 0x000fe40000000000 */
[----:B------:R-:W-:Y:S02]  /*2120*/  SEL R11, R11, RZ, P0 ;  /* 0x000000ff0b0b7207 */ /* 0x000fe40000000000 */
[----:B------:R-:W-:Y:S01]  /*2130*/  LOP3.LUT R10, R10, R3, RZ, 0x3c, !PT ;  /* 0x000000030a0a7212 */ /* 0x000fe200078e3cff */
[----:B------:R-:W-:Y:S06]  /*2140*/  BRA.U UP1, `(.L_x_27) ;  /* 0xfffffff501147547 */ /* 0x000fec000b83ffff */
[----:B------:R-:W-:Y:S01]  /*2150*/  UIADD3 UR6, UPT, UPT, UR6, 0x10, URZ ;  /* 0x0000001006067890 */ /* 0x000fe2000fffe0ff */
[----:B------:R-:W-:-:S03]  /*2160*/  SHF.L.U32 R3, R12, 0x1f, RZ ;  /* 0x0000001f0c037819 */ /* 0x000fc600000006ff */
[----:B------:R-:W-:-:S09]  /*2170*/  ULEA UR4, UR14, UR6, 0x3 ;  /* 0x000000060e047291 */ /* 0x000fd2000f8e18ff */
[----:B------:R-:W2:Y:S02]  /*2180*/  SYNCS.PHASECHK.TRANS64.TRYWAIT P0, [UR4], R3 ;  /* 0x00000003ff0075a7 */ /* 0x000ea40008001104 */
[----:B--2---:R-:W-:Y:S05]  /*2190*/  @!P0 BRA `(.L_x_28) ;  /* 0x000000cc006c8947 */ /* 0x004fea0003800000 */
.L_x_173:
[----:B------:R-:W-:-:S04]  /*21a0*/  UIADD3 UR4, UPT, UPT, UR14, 0x1, URZ ;  /* 0x000000010e047890 */ /* 0x000fc8000fffe0ff */
[----:B------:R-:W-:-:S04]  /*21b0*/  UISETP.NE.AND UP0, UPT, UR4, 0x2, UPT ;  /* 0x000000020400788c */ /* 0x000fc8000bf05270 */
[----:B------:R-:W-:Y:S02]  /*21c0*/  USEL UR5, URZ, 0x1, UP0 ;  /* 0x00000001ff057887 */ /* 0x000fe40008000000 */
[----:B------:R-:W-:-:S04]  /*21d0*/  USEL UR4, UR4, URZ, UP0 ;  /* 0x000000ff04047287 */ /* 0x000fc80008000000 */
[----:B------:R-:W-:Y:S01]  /*21e0*/  ULEA UR4, UR4, UR6, 0x3 ;  /* 0x0000000604047291 */ /* 0x000fe2000f8e18ff */
[----:B-1----:R-:W-:-:S04]  /*21f0*/  LOP3.LUT R3, R12, UR5, RZ, 0x3c, !PT ;  /* 0x000000050c037c12 */ /* 0x002fc8000f8e3cff */
[----:B------:R-:W-:Y:S01]  /*2200*/  SHF.L.U32 R3, R3, 0x1f, RZ ;  /* 0x0000001f03037819 */ /* 0x000fe200000006ff */
[----:B------:R-:W-:-:S07]  /*2210*/  IMAD.U32 R0, RZ, RZ, UR4 ;  /* 0x00000004ff007e24 */ /* 0x000fce000f8e00ff */
.L_x_29:
[----:B-1----:R1:W2:Y:S02]  /*2220*/  SYNCS.PHASECHK.TRANS64.TRYWAIT P0, [R0+URZ], R3 ;  /* 0x00000003000075a7 */ /* 0x0022a400080011ff */
[----:B--2---:R-:W-:Y:S05]  /*2230*/  @!P0 NANOSLEEP.SYNCS 0x989680 ;  /* 0x009896800000895d */ /* 0x004fea0003900000 */
[----:B------:R-:W2:Y:S02]  /*2240*/  @!P0 SYNCS.PHASECHK.TRANS64 P0, [R0+URZ], R3 ;  /* 0x00000003000085a7 */ /* 0x000ea400080010ff */
[----:B--234-:R-:W-:Y:S05]  /*2250*/  @P0 EXIT ;  /* 0x000000000000094d */ /* 0x01cfea0003800000 */
[----:B------:R-:W-:Y:S05]  /*2260*/  BRA `(.L_x_29) ;  /* 0xfffffffc00ec7947 */ /* 0x000fea000383ffff */
.L_x_17:
[----:B------:R-:W-:-:S04]  /*2270*/  UISETP.NE.AND UP0, UPT, UR46, URZ, UPT ;  /* 0x000000ff2e00728c */ /* 0x000fc8000bf05270 */
[----:B------:R-:W-:-:S09]  /*2280*/  UISETP.NE.OR UP0, UPT, UR24, 0x1, UP0 ;  /* 0x000000011800788c */ /* 0x000fd20008705670 */
[----:B------:R-:W-:Y:S05]  /*2290*/  BRA.U UP0, `(.L_x_30) ;  /* 0x0000000500487547 */ /* 0x000fea000b800000 */
[----:B------:R-:W-:Y:S01]  /*22a0*/  ISETP.NE.AND P2, PT, R0, RZ, PT ;  /* 0x000000ff0000720c */ /* 0x000fe20003f45270 */
[----:B------:R-:W-:Y:S01]  /*22b0*/  IMAD.MOV.U32 R12, RZ, RZ, 0x1 ;  /* 0x00000001ff0c7424 */ /* 0x000fe200078e00ff */
[----:B------:R-:W-:Y:S02]  /*22c0*/  CS2R R10, SRZ ;  /* 0x00000000000a7805 */ /* 0x000fe4000001ff00 */
[----:B------:R-:W-:Y:S01]  /*22d0*/  CS2R R8, SRZ ;  /* 0x0000000000087805 */ /* 0x000fe2000001ff00 */
[----:B------:R-:W-:Y:S01]  /*22e0*/  UMOV UR6, 0x400 ;  /* 0x0000040000067882 */ /* 0x000fe20000000000 */
[----:B------:R-:W-:Y:S01]  /*22f0*/  UMOV UR5, URZ ;  /* 0x000000ff00057c82 */ /* 0x000fe20008000000 */
[----:B------:R-:W-:-:S12]  /*2300*/  ULEA UR6, UR46, UR6, 0x18 ;  /* 0x000000062e067291 */ /* 0x000fd8000f8ec0ff */
.L_x_34:
[----:B------:R-:W-:Y:S02]  /*2310*/  LEA R2, R8, UR6, 0x3 ;  /* 0x0000000608027c11 */ /* 0x000fe4000f8e18ff */
[----:B------:R-:W-:-:S03]  /*2320*/  SHF.L.U32 R5, R9, 0x1f, RZ ;  /* 0x0000001f09057819 */ /* 0x000fc600000006ff */
[----:B------:R-:W-:Y:S01]  /*2330*/  VIADD R4, R2, 0xa0 ;  /* 0x000000a002047836 */ /* 0x000fe20000000000 */
[----:B------:R-:W1:Y:S02]  /*2340*/  SYNCS.PHASECHK.TRANS64.TRYWAIT P0, [R2+URZ+0x90], R5 ;  /* 0x00009005020075a7 */ /* 0x000e6400080011ff */
[----:B-1----:R-:W-:Y:S05]  /*2350*/  @!P0 BRA `(.L_x_31) ;  /* 0x000000cc00148947 */ /* 0x002fea0003800000 */
.L_x_174:
[----:B------:R-:W-:Y:S01]  /*2360*/  ULEA UR4, UR5, UR6, 0x3 ;  /* 0x0000000605047291 */ /* 0x000fe2000f8e18ff */
[----:B------:R-:W-:Y:S02]  /*2370*/  PRMT R4, RZ, 0x654, R4 ;  /* 0x00000654ff047816 */ /* 0x000fe40000000004 */
[----:B-1----:R-:W-:Y:S01]  /*2380*/  SHF.L.U32 R5, R12, 0x1f, RZ ;  /* 0x0000001f0c057819 */ /* 0x002fe200000006ff */
[----:B------:R-:W-:Y:S01]  /*2390*/  UIADD3 UR7, UPT, UPT, UR4, 0x60, URZ ;  /* 0x0000006004077890 */ /* 0x000fe2000fffe0ff */
[----:B------:R1:W-:Y:S05]  /*23a0*/  SYNCS.ARRIVE.TRANS64.RED.A1T0 RZ, [R4+URZ], RZ ;  /* 0x000000ff04ff79a7 */ /* 0x0003ea00081004ff */
[----:B------:R-:W-:Y:S01]  /*23b0*/  IMAD.U32 R7, RZ, RZ, UR7 ;  /* 0x00000007ff077e24 */ /* 0x000fe2000f8e00ff */
[----:B------:R-:W2:Y:S04]  /*23c0*/  SYNCS.PHASECHK.TRANS64.TRYWAIT P0, [UR4+0x70], R5 ;  /* 0x00007005ff0075a7 */ /* 0x000ea80008001104 */
[----:B------:R-:W-:Y:S01]  /*23d0*/  PRMT R6, R0, 0x654, R7 ;  /* 0x0000065400067816 */ /* 0x000fe20000000007 */
[----:B-1----:R-:W-:Y:S01]  /*23e0*/  @!P2 IMAD.MOV.U32 R4, RZ, RZ, 0x10 ;  /* 0x00000010ff04a424 */ /* 0x002fe200078e00ff */
[----:B--2---:R-:W-:Y:S06]  /*23f0*/  @!P0 BRA `(.L_x_32) ;  /* 0x000000cc00008947 */ /* 0x004fec0003800000 */
.L_x_176:
[----:B------:R-:W-:Y:S01]  /*2400*/  ULEA UR8, UR5, UR6, 0x4 ;  /* 0x0000000605087291 */ /* 0x000fe2000f8e20ff */
[----:B------:R-:W-:Y:S01]  /*2410*/  SEL R3, R6, R3, !P2 ;  /* 0x0000000306037207 */ /* 0x000fe20005000000 */
[----:B------:R-:W-:Y:S01]  /*2420*/  UIADD3 UR9, UPT, UPT, UR4, 0x60, URZ ;  /* 0x0000006004097890 */ /* 0x000fe2000fffe0ff */
[----:B-1----:R-:W-:Y:S01]  /*2430*/  LEA R2, R11, UR6, 0x3 ;  /* 0x000000060b027c11 */ /* 0x002fe2000f8e18ff */
[----:B------:R-:W-:Y:S01]  /*2440*/  UIADD3 UR8, UPT, UPT, UR8, 0xc0, URZ ;  /* 0x000000c008087890 */ /* 0x000fe2000fffe0ff */
[----:B------:R-:W-:Y:S01]  /*2450*/  SHF.L.U32 R5, R10, 0x1f, RZ ;  /* 0x0000001f0a057819 */ /* 0x000fe200000006ff */
[----:B------:R1:W-:Y:S01]  /*2460*/  @!P2 SYNCS.ARRIVE.TRANS64.RED RZ, [R3+URZ], R4 ;  /* 0x0000000403ffa9a7 */ /* 0x0003e200080004ff */
[----:B------:R-:W-:Y:S01]  /*2470*/  UIADD3 UR4, UPT, UPT, UR5, 0x1, URZ ;  /* 0x0000000105047890 */ /* 0x000fe2000fffe0ff */
[----:B------:R-:W-:-:S03]  /*2480*/  VIADD R8, R8, 0x1 ;  /* 0x0000000108087836 */ /* 0x000fc60000000000 */
[----:B------:R-:W-:Y:S02]  /*2490*/  UISETP.NE.AND UP0, UPT, UR4, 0x2, UPT ;  /* 0x000000020400788c */ /* 0x000fe4000bf05270 */
[----:B------:R-:W-:Y:S06]  /*24a0*/  UGETNEXTWORKID.BROADCAST [UR8], [UR9] ;  /* 0x00000000080073ca */ /* 0x000fec0008000100 */
[----:B------:R-:W-:Y:S01]  /*24b0*/  USEL UR7, URZ, 0x1, UP0 ;  /* 0x00000001ff077887 */ /* 0x000fe20008000000 */
[----:B------:R-:W-:Y:S01]  /*24c0*/  ISETP.NE.AND P0, PT, R8, 0x2, PT ;  /* 0x000000020800780c */ /* 0x000fe20003f05270 */
[----:B------:R-:W-:Y:S01]  /*24d0*/  USEL UR5, UR4, URZ, UP0 ;  /* 0x000000ff04057287 */ /* 0x000fe20008000000 */
[----:B------:R-:W2:Y:S03]  /*24e0*/  SYNCS.PHASECHK.TRANS64.TRYWAIT P1, [R2+URZ+0x60], R5 ;  /* 0x00006005020075a7 */ /* 0x000ea600080211ff */
[----:B------:R-:W-:Y:S01]  /*24f0*/  LOP3.LUT R12, R12, UR7, RZ, 0x3c, !PT ;  /* 0x000000070c0c7c12 */ /* 0x000fe2000f8e3cff */
[----:B-12---:R-:W-:Y:S07]  /*2500*/  @!P1 BRA `(.L_x_33) ;  /* 0x000000c800d49947 */ /* 0x006fee0003800000 */
.L_x_177:
[C---:B------:R-:W-:Y:S01]  /*2510*/  LEA R4, R11.reuse, UR6, 0x4 ;  /* 0x000000060b047c11 */ /* 0x040fe2000f8e20ff */
[----:B-1----:R-:W-:Y:S01]  /*2520*/  VIADD R2, R2, 0x70 ;  /* 0x0000007002027836 */ /* 0x002fe20000000000 */
[----:B------:R-:W-:Y:S01]  /*2530*/  SEL R8, R8, RZ, P0 ;  /* 0x000000ff08087207 */ /* 0x000fe20000000000 */
[----:B------:R-:W-:-:S03]  /*2540*/  VIADD R11, R11, 0x1 ;  /* 0x000000010b0b7836 */ /* 0x000fc60000000000 */
[----:B------:R-:W1:Y:S01]  /*2550*/  LDS.128 R4, [R4+0xc0] ;  /* 0x0000c00004047984 */ /* 0x000e620000000c00 */
[----:B------:R-:W-:Y:S02]  /*2560*/  PRMT R2, RZ, 0x654, R2 ;  /* 0x00000654ff027816 */ /* 0x000fe40000000002 */
[C---:B------:R-:W-:Y:S01]  /*2570*/  ISETP.NE.AND P1, PT, R11.reuse, 0x2, PT ;  /* 0x000000020b00780c */ /* 0x040fe20003f25270 */
[----:B------:R-:W-:Y:S01]  /*2580*/  @!PT LDS RZ, [RZ] ;  /* 0x00000000fffff984 */ /* 0x000fe20000000800 */
[----:B------:R-:W-:Y:S01]  /*2590*/  @!PT LDS RZ, [RZ] ;  /* 0x00000000fffff984 */ /* 0x000fe20000000800 */
[----:B------:R-:W-:Y:S01]  /*25a0*/  @!PT LDS RZ, [RZ] ;  /* 0x00000000fffff984 */ /* 0x000fe20000000800 */
[----:B------:R-:W-:Y:S01]  /*25b0*/  @!PT LDS RZ, [RZ] ;  /* 0x00000000fffff984 */ /* 0x000fe20000000800 */
[----:B------:R2:W-:Y:S06]  /*25c0*/  MEMBAR.ALL.CTA ;  /* 0x0000000000007992 */ /* 0x0005ec0000008000 */
[----:B--2---:R-:W2:Y:S01]  /*25d0*/  FENCE.VIEW.ASYNC.S ;  /* 0x00000000000073c6 */ /* 0x004ea20000000000 */
[----:B------:R-:W-:Y:S01]  /*25e0*/  SEL R11, R11, RZ, P1 ;  /* 0x000000ff0b0b7207 */ /* 0x000fe20000800000 */
[----:B--2---:R2:W-:Y:S01]  /*25f0*/  SYNCS.ARRIVE.TRANS64.RED.A1T0 RZ, [R2+URZ], RZ ;  /* 0x000000ff02ff79a7 */ /* 0x0045e200081004ff */
[----:B-1----:R-:W-:-:S02]  /*2600*/  LOP3.LUT P3, RZ, R6, 0x1, RZ, 0xc0, !PT ;  /* 0x0000000106ff7812 */ /* 0x002fc4000786c0ff */
[----:B------:R-:W-:-:S04]  /*2610*/  SEL R5, RZ, 0x1, P1 ;  /* 0x00000001ff057807 */ /* 0x000fc80000800000 */
[----:B------:R-:W-:Y:S02]  /*2620*/  LOP3.LUT R10, R10, R5, RZ, 0x3c, !PT ;  /* 0x000000050a0a7212 */ /* 0x000fe400078e3cff */
[----:B--2---:R-:W-:-:S04]  /*2630*/  SEL R2, RZ, 0x1, P0 ;  /* 0x00000001ff027807 */ /* 0x004fc80000000000 */
[----:B------:R-:W-:Y:S01]  /*2640*/  LOP3.LUT R9, R9, R2, RZ, 0x3c, !PT ;  /* 0x0000000209097212 */ /* 0x000fe200078e3cff */
[----:B------:R-:W-:Y:S06]  /*2650*/  @P3 BRA `(.L_x_34) ;  /* 0xfffffffc002c3947 */ /* 0x000fec000383ffff */
[----:B------:R-:W-:Y:S01]  /*2660*/  ULEA UR4, UR5, UR6, 0x3 ;  /* 0x0000000605047291 */ /* 0x000fe2000f8e18ff */
[----:B------:R-:W-:-:S08]  /*2670*/  SHF.L.U32 R3, R12, 0x1f, RZ ;  /* 0x0000001f0c037819 */ /* 0x000fd000000006ff */
[----:B------:R-:W1:Y:S02]  /*2680*/  SYNCS.PHASECHK.TRANS64 P0, [UR4+0x70], R3 ;  /* 0x00007003ff0075a7 */ /* 0x000e640008001004 */
[----:B-1----:R-:W-:Y:S05]  /*2690*/  @P0 BRA `(.L_x_35) ;  /* 0x0000000000080947 */ /* 0x002fea0003800000 */
[----:B------:R-:W1:Y:S02]  /*26a0*/  SYNCS.PHASECHK.TRANS64.TRYWAIT P0, [UR4+0x70], R3 ;  /* 0x00007003ff0075a7 */ /* 0x000e640008001104 */
[----:B-1----:R-:W-:Y:S05]  /*26b0*/  @!P0 BRA `(.L_x_36) ;  /* 0x000000c8007c8947 */ /* 0x002fea0003800000 */
.L_x_35:
[----:B------:R-:W-:-:S04]  /*26c0*/  UIADD3 UR7, UPT, UPT, UR5, 0x1, URZ ;  /* 0x0000000105077890 */ /* 0x000fc8000fffe0ff */
[----:B------:R-:W-:-:S04]  /*26d0*/  UISETP.NE.AND UP0, UPT, UR7, 0x2, UPT ;  /* 0x000000020700788c */ /* 0x000fc8000bf05270 */
[----:B------:R-:W-:Y:S02]  /*26e0*/  USEL UR8, URZ, 0x1, UP0 ;  /* 0x00000001ff087887 */ /* 0x000fe40008000000 */
[----:B------:R-:W-:-:S04]  /*26f0*/  USEL UR7, UR7, URZ, UP0 ;  /* 0x000000ff07077287 */ /* 0x000fc80008000000 */
[----:B------:R-:W-:Y:S01]  /*2700*/  ULEA UR7, UR7, UR6, 0x3 ;  /* 0x0000000607077291 */ /* 0x000fe2000f8e18ff */
[----:B-1----:R-:W-:-:S04]  /*2710*/  LOP3.LUT R3, R12, UR8, RZ, 0x3c, !PT ;  /* 0x000000080c037c12 */ /* 0x002fc8000f8e3cff */
[----:B------:R-:W-:-:S04]  /*2720*/  SHF.L.U32 R0, R3, 0x1f, RZ ;  /* 0x0000001f03007819 */ /* 0x000fc800000006ff */
[----:B------:R-:W1:Y:S02]  /*2730*/  SYNCS.PHASECHK.TRANS64 P0, [UR7+0x70], R0 ;  /* 0x00007000ff0075a7 */ /* 0x000e640008001007 */
[----:B-1----:R-:W-:Y:S05]  /*2740*/  @P0 EXIT ;  /* 0x000000000000094d */ /* 0x002fea0003800000 */
[----:B------:R-:W-:Y:S02]  /*2750*/  SHF.L.U32 R3, R3, 0x1f, RZ ;  /* 0x0000001f03037819 */ /* 0x000fe400000006ff */
[----:B------:R-:W-:-:S07]  /*2760*/  MOV R0, UR7 ;  /* 0x0000000700007c02 */ /* 0x000fce0008000f00 */
.L_x_37:
[----:B-1----:R1:W2:Y:S02]  /*2770*/  SYNCS.PHASECHK.TRANS64.TRYWAIT P0, [R0+URZ+0x70], R3 ;  /* 0x00007003000075a7 */ /* 0x0022a400080011ff */
[----:B--2---:R-:W-:Y:S05]  /*2780*/  @!P0 NANOSLEEP.SYNCS 0x989680 ;  /* 0x009896800000895d */ /* 0x004fea0003900000 */
[----:B------:R-:W2:Y:S02]  /*2790*/  @!P0 SYNCS.PHASECHK.TRANS64 P0, [R0+URZ+0x70], R3 ;  /* 0x00007003000085a7 */ /* 0x000ea400080010ff */
[----:B--2---:R-:W-:Y:S05]  /*27a0*/  @P0 EXIT ;  /* 0x000000000000094d */ /* 0x004fea0003800000 */
[----:B------:R-:W-:Y:S05]  /*27b0*/  BRA `(.L_x_37) ;  /* 0xfffffffc00ec7947 */ /* 0x000fea000383ffff */
.L_x_30:
[----:B------:R-:W-:-:S09]  /*27c0*/  UISETP.NE.AND UP0, UPT, UR24, URZ, UPT ;  /* 0x000000ff1800728c */ /* 0x000fd2000bf05270 */
[----:B------:R-:W-:Y:S05]  /*27d0*/  BRA.U UP0, `(.L_x_38) ;  /* 0x0000000d007c7547 */ /* 0x000fea000b800000 */
[----:B------:R-:W-:Y:S01]  /*27e0*/  UMOV UR4, 0x40 ;  /* 0x0000004000047882 */ /* 0x000fe20000000000 */
[----:B------:R-:W-:Y:S01]  /*27f0*/  NOP ;  /* 0x0000000000007918 */ /* 0x000fe20000000000 */
[----:B------:R-:W-:Y:S01]  /*2800*/  ULEA UR5, UR46, UR4, 0x18 ;  /* 0x000000042e057291 */ /* 0x000fe2000f8ec0ff */
[----:B------:R-:W-:Y:S02]  /*2810*/  UMOV UR6, 0x400 ;  /* 0x0000040000067882 */ /* 0x000fe40000000000 */
[----:B------:R-:W-:-:S06]  /*2820*/  ULEA UR6, UR46, UR6, 0x18 ;  /* 0x000000062e067291 */ /* 0x000fcc000f8ec0ff */
[----:B------:R-:W1:Y:S02]  /*2830*/  LDS.U8 R0, [UR5+0x1c] ;  /* 0x00001c05ff007984 */ /* 0x000e640008000000 */
[----:B-1----:R-:W-:-:S13]  /*2840*/  ISETP.NE.AND P0, PT, R0, RZ, PT ;  /* 0x000000ff0000720c */ /* 0x002fda0003f05270 */
[----:B------:R-:W-:Y:S05]  /*2850*/  @P0 BRA `(.L_x_39) ;  /* 0x0000000000580947 */ /* 0x000fea0003800000 */
[----:B------:R-:W-:-:S13]  /*2860*/  ELECT P0, URZ, PT ;  /* 0x0000000000ff782f */ /* 0x000fda0003800000 */
[----:B------:R-:W-:Y:S05]  /*2870*/  @!P0 BRA `(.L_x_40) ;  /* 0x0000000000608947 */ /* 0x000fea0003800000 */
[----:B------:R-:W-:Y:S01]  /*2880*/  UMOV UR4, 0x10 ;  /* 0x0000001000047882 */ /* 0x000fe20000000000 */
[----:B------:R-:W-:Y:S01]  /*2890*/  HFMA2 R0, -RZ, RZ, 0, 5.9604644775390625e-08 ;  /* 0x00000001ff007431 */ /* 0x000fe200000001ff */
[----:B------:R-:W-:-:S03]  /*28a0*/  MOV R2, 0xffff ;  /* 0x0000ffff00027802 */ /* 0x000fc60000000f00 */
[----:B------:R-:W-:Y:S04]  /*28b0*/  DEPBAR.LE SB1, 0x36 ;  /* 0x00009d800000791a */ /* 0x000fe80000000000 */
[----:B------:R-:W1:Y:S02]  /*28c0*/  UTCATOMSWS.FIND_AND_SET.ALIGN UP0, UR4, UR4 ;  /* 0x00000004000475e3 */ /* 0x000e640008000800 */
[----:B-1----:R-:W-:Y:S01]  /*28d0*/  MOV R3, UR4 ;  /* 0x0000000400037c02 */ /* 0x002fe20008000f00 */
[----:B------:R-:W-:Y:S06]  /*28e0*/  BRA.U UP0, `(.L_x_41) ;  /* 0x0000000100187547 */ /* 0x000fec000b800000 */
.L_x_42:
[----:B------:R-:W-:Y:S05]  /*28f0*/  NANOSLEEP 0x64 ;  /* 0x000000640000795d */ /* 0x000fea0003800000 */
[----:B------:R-:W-:-:S05]  /*2900*/  UMOV UR4, 0x10 ;  /* 0x0000001000047882 */ /* 0x000fca0000000000 */
[----:B------:R-:W-:Y:S04]  /*2910*/  DEPBAR.LE SB1, 0x36 ;  /* 0x00009d800000791a */ /* 0x000fe80000000000 */
[----:B------:R-:W1:Y:S02]  /*2920*/  UTCATOMSWS.FIND_AND_SET.ALIGN UP0, UR4, UR4 ;  /* 0x00000004000475e3 */ /* 0x000e640008000800 */
[----:B-1----:R-:W-:Y:S01]  /*2930*/  MOV R3, UR4 ;  /* 0x0000000400037c02 */ /* 0x002fe20008000f00 */
[----:B------:R-:W-:Y:S05]  /*2940*/  BRA.U !UP0, `(.L_x_42) ;  /* 0xfffffffd08e87547 */ /* 0x000fea000b83ffff */
.L_x_41:
[-C--:B------:R-:W-:Y:S02]  /*2950*/  SHF.L.U32 R2, R2, R3.reuse, RZ ;  /* 0x0000000302027219 */ /* 0x080fe400000006ff */
[----:B------:R-:W-:Y:S01]  /*2960*/  SHF.L.U32 R0, R0, R3, RZ ;  /* 0x0000000300007219 */ /* 0x000fe200000006ff */
[----:B------:R-:W-:Y:S02]  /*2970*/  IMAD.SHL.U32 R3, R3, 0x20, RZ ;  /* 0x0000002003037824 */ /* 0x000fe400078e00ff */
[----:B------:R1:W-:Y:S04]  /*2980*/  ATOMS.OR RZ, [UR5+0x14], R2 ;  /* 0x00001402ffff798c */ /* 0x0003e8000b000005 */
[----:B------:R1:W-:Y:S04]  /*2990*/  ATOMS.OR RZ, [UR5+0x18], R0 ;  /* 0x00001800ffff798c */ /* 0x0003e8000b000005 */
[----:B------:R1:W-:Y:S01]  /*29a0*/  STS [UR6+0xe0], R3 ;  /* 0x0000e003ff007988 */ /* 0x0003e20008000806 */
[----:B------:R-:W-:Y:S05]  /*29b0*/  BRA `(.L_x_40) ;  /* 0x0000000000107947 */ /* 0x000fea0003800000 */
.L_x_39:
[----:B------:R-:W-:Y:S02]  /*29c0*/  MOV R0, 0xffffffff ;  /* 0xffffffff00007802 */ /* 0x000fe40000000f00 */
[----:B------:R-:W-:-:S03]  /*29d0*/  MOV R2, 0x2a00 ;  /* 0x00002a0000027802 */ /* 0x000fc60000000f00 */
[----:B------:R1:W-:Y:S04]  /*29e0*/  STS [UR6+0xe0], R0 ;  /* 0x0000e000ff007988 */ /* 0x0003e80008000806 */
[----:B-1---5:R-:W-:Y:S05]  /*29f0*/  CALL.REL.NOINC `($__internal_1_$__cuda_sm10x_tcgen05_guardrail_trap_phase_invalid_during_alloc) ;  /* 0x000000d000147944 */ /* 0x022fea0003c00000 */
.L_x_40:
[----:B------:R-:W-:Y:S05]  /*2a00*/  WARPSYNC.ALL ;  /* 0x0000000000007948 */ /* 0x000fea0003800000 */
[----:B------:R-:W2:Y:S01]  /*2a10*/  S2UR UR13, SR_CgaCtaId ;  /* 0x00000000000d79c3 */ /* 0x000ea20000008800 */
[----:B------:R-:W-:Y:S01]  /*2a20*/  UMOV UR4, 0x400 ;  /* 0x0000040000047882 */ /* 0x000fe20000000000 */
[----:B------:R-:W-:-:S06]  /*2a30*/  NOP ;  /* 0x0000000000007918 */ /* 0x000fcc0000000000 */
[----:B------:R-:W-:Y:S06]  /*2a40*/  BAR.ARV 0x6, 0xa0 ;  /* 0x0182800000007b1d */ /* 0x000fec0000002000 */
[----:B------:R-:W-:Y:S01]  /*2a50*/  UISETP.LT.AND UP0, UPT, UR43, 0x1, UPT ;  /* 0x000000012b00788c */ /* 0x000fe2000bf01270 */
[----:B------:R-:W-:Y:S01]  /*2a60*/  IMAD.MOV.U32 R9, RZ, RZ, RZ ;  /* 0x000000ffff097224 */ /* 0x000fe200078e00ff */
[----:B------:R-:W3:Y:S01]  /*2a70*/  LDCU UR10, c[0x0][0x38c] ;  /* 0x00007180ff0a77ac */ /* 0x000ee20008000800 */
[----:B------:R-:W-:Y:S01]  /*2a80*/  IMAD.MOV.U32 R8, RZ, RZ, 0x1 ;  /* 0x00000001ff087424 */ /* 0x000fe200078e00ff */
[----:B-1----:R-:W-:Y:S01]  /*2a90*/  CS2R R2, SRZ ;  /* 0x0000000000027805 */ /* 0x002fe2000001ff00 */
[----:B------:R-:W-:Y:S01]  /*2aa0*/  UMOV UR26, URZ ;  /* 0x000000ff001a7c82 */ /* 0x000fe20008000000 */
[----:B--2---:R-:W-:-:S02]  /*2ab0*/  ULEA UR13, UR13, UR4, 0x18 ;  /* 0x000000040d0d7291 */ /* 0x004fc4000f8ec0ff */
[----:B------:R-:W-:Y:S02]  /*2ac0*/  USEL UR4, UR43, 0x1, !UP0 ;  /* 0x000000012b047887 */ /* 0x000fe4000c000000 */
[----:B------:R-:W-:Y:S02]  /*2ad0*/  UIADD3 UR6, UPT, UPT, UR13, 0xc400, URZ ;  /* 0x0000c4000d067890 */ /* 0x000fe4000fffe0ff */
[----:B------:R-:W-:Y:S02]  /*2ae0*/  UIADD3 UR7, UPT, UPT, UR13, 0x34400, URZ ;  /* 0x000344000d077890 */ /* 0x000fe4000fffe0ff */
[----:B------:R-:W-:Y:S01]  /*2af0*/  USHF.R.U32.HI UR6, URZ, 0x4, UR6 ;  /* 0x00000004ff067899 */ /* 0x000fe20008011606 */
[----:B------:R-:W1:Y:S01]  /*2b00*/  LDS R0, [UR13+0xe0] ;  /* 0x0000e00dff007984 */ /* 0x000e620008000800 */
[----:B------:R-:W-:Y:S02]  /*2b10*/  UIADD3 UR41, UPT, UPT, -UR4, URZ, URZ ;  /* 0x000000ff04297290 */ /* 0x000fe4000fffe1ff */
[----:B------:R-:W-:-:S02]  /*2b20*/  UIADD3 UR5, UPT, UPT, UR13, 0x14400, URZ ;  /* 0x000144000d057890 */ /* 0x000fc4000fffe0ff */
[----:B------:R-:W-:Y:S02]  /*2b30*/  USHF.R.U32.HI UR4, URZ, 0x4, UR7 ;  /* 0x00000004ff047899 */ /* 0x000fe40008011607 */
[----:B------:R-:W-:Y:S02]  /*2b40*/  ULOP3.LUT UR6, UR6, 0x3fff, URZ, 0xc0, !UPT ;  /* 0x00003fff06067892 */ /* 0x000fe4000f8ec0ff */
[----:B------:R-:W-:Y:S02]  /*2b50*/  USHF.R.U32.HI UR5, URZ, 0x4, UR5 ;  /* 0x00000004ff057899 */ /* 0x000fe40008011605 */
[----:B------:R-:W-:Y:S02]  /*2b60*/  ULOP3.LUT UR38, UR6, 0x10000, URZ, 0xfc, !UPT ;  /* 0x0001000006267892 */ /* 0x000fe4000f8efcff */
[----:B------:R-:W-:Y:S02]  /*2b70*/  ULOP3.LUT UR5, UR5, 0x3fff, URZ, 0xc0, !UPT ;  /* 0x00003fff05057892 */ /* 0x000fe4000f8ec0ff */
[----:B------:R-:W-:-:S02]  /*2b80*/  ULOP3.LUT UR4, UR4, 0x3fff, URZ, 0xc0, !UPT ;  /* 0x00003fff04047892 */ /* 0x000fc4000f8ec0ff */
[----:B------:R-:W-:Y:S02]  /*2b90*/  ULOP3.LUT UR39, UR5, 0x10000, URZ, 0xfc, !UPT ;  /* 0x0001000005277892 */ /* 0x000fe4000f8efcff */
[----:B------:R-:W-:Y:S02]  /*2ba0*/  ULOP3.LUT UR40, UR4, 0x10000, URZ, 0xfc, !UPT ;  /* 0x0001000004287892 */ /* 0x000fe4000f8efcff */
[----:B------:R-:W-:Y:S02]  /*2bb0*/  UIADD3 UR42, UPT, UPT, UR13, 0x80, URZ ;  /* 0x000000800d2a7890 */ /* 0x000fe4000fffe0ff */
[----:B---3--:R-:W-:Y:S01]  /*2bc0*/  UISETP.GE.AND UP3, UPT, UR10, 0x1, UPT ;  /* 0x000000010a00788c */ /* 0x008fe2000bf66270 */
[----:B-1----:R-:W-:Y:S01]  /*2bd0*/  R2UR UR29, R0 ;  /* 0x00000000001d72ca */ /* 0x002fe200000e0000 */
[----:B------:R-:W-:-:S05]  /*2be0*/  IMAD.MOV.U32 R0, RZ, RZ, 0x840 ;  /* 0x00000840ff007424 */ /* 0x000fca00078e00ff */
[C---:B------:R-:W-:Y:S02]  /*2bf0*/  R2UR UR8, R0.reuse ;  /* 0x00000000000872ca */ /* 0x040fe400000e0000 */
[----:B------:R-:W-:-:S05]  /*2c00*/  R2UR UR6, R0 ;  /* 0x00000000000672ca */ /* 0x000fca00000e0000 */
[----:B------:R-:W-:Y:S02]  /*2c10*/  ULOP3.LUT UR7, UR29, 0x1, URZ, 0xc0, !UPT ;  /* 0x000000011d077892 */ /* 0x000fe4000f8ec0ff */
[----:B------:R-:W-:Y:S02]  /*2c20*/  UIADD3 UR36, UPT, UPT, UR29, 0x1e1, URZ ;  /* 0x000001e11d247890 */ /* 0x000fe4000fffe0ff */
[----:B------:R-:W-:Y:S02]  /*2c30*/  ULOP3.LUT UR9, UR7, 0x14, URZ, 0xfc, !UPT ;  /* 0x0000001407097892 */ /* 0x000fe4000f8efcff */
[----:B------:R-:W-:Y:S01]  /*2c40*/  UIADD3 UR34, UPT, UPT, UR29, 0x1e3, URZ ;  /* 0x000001e31d227890 */ /* 0x000fe2000fffe0ff */
[----:B------:R-:W-:Y:S01]  /*2c50*/  R2UR UR7, R0 ;  /* 0x00000000000772ca */ /* 0x000fe200000e0000 */
[----:B------:R-:W-:Y:S02]  /*2c60*/  ULOP3.LUT UR5, UR36, 0x1, URZ, 0xc0, !UPT ;  /* 0x0000000124057892 */ /* 0x000fe4000f8ec0ff */
[----:B------:R-:W-:-:S02]  /*2c70*/  ULOP3.LUT UR4, UR34, 0x1, URZ, 0xc0, !UPT ;  /* 0x0000000122047892 */ /* 0x000fc4000f8ec0ff */
[----:B------:R-:W-:Y:S02]  /*2c80*/  UPRMT UR33, UR9, 0x5410, UR8 ;  /* 0x0000541009217896 */ /* 0x000fe40008000008 */
[----:B------:R-:W-:Y:S02]  /*2c90*/  UIADD3 UR32, UPT, UPT, UR29, 0x1e0, URZ ;  /* 0x000001e01d207890 */ /* 0x000fe4000fffe0ff */
[----:B------:R-:W-:Y:S02]  /*2ca0*/  ULOP3.LUT UR30, UR29, 0xfffffffe, URZ, 0xc0, !UPT ;  /* 0xfffffffe1d1e7892 */ /* 0x000fe4000f8ec0ff */
[----:B------:R-:W-:Y:S02]  /*2cb0*/  ULOP3.LUT UR5, UR5, 0x14, URZ, 0xfc, !UPT ;  /* 0x0000001405057892 */ /* 0x000fe4000f8efcff */
[----:B------:R-:W-:Y:S02]  /*2cc0*/  ULOP3.LUT UR4, UR4, 0x14, URZ, 0xfc, !UPT ;  /* 0x0000001404047892 */ /* 0x000fe4000f8efcff */
[----:B------:R-:W-:-:S02]  /*2cd0*/  ULOP3.LUT UR32, UR32, 0xfffffffe, URZ, 0xc0, !UPT ;  /* 0xfffffffe20207892 */ /* 0x000fc4000f8ec0ff */
[----:B------:R-:W-:Y:S02]  /*2ce0*/  ULOP3.LUT UR36, UR36, 0xfffffffe, URZ, 0xc0, !UPT ;  /* 0xfffffffe24247892 */ /* 0x000fe4000f8ec0ff */
[----:B------:R-:W-:Y:S02]  /*2cf0*/  UIADD3 UR30, UPT, UPT, UR30, 0x1e2, URZ ;  /* 0x000001e21e1e7890 */ /* 0x000fe4000fffe0ff */
[----:B------:R-:W-:Y:S02]  /*2d00*/  ULOP3.LUT UR34, UR34, 0xfffffffe, URZ, 0xc0, !UPT ;  /* 0xfffffffe22227892 */ /* 0x000fe4000f8ec0ff */
[----:B------:R-:W-:Y:S02]  /*2d10*/  UPRMT UR37, UR5, 0x5410, UR7 ;  /* 0x0000541005257896 */ /* 0x000fe40008000007 */
[----:B------:R-:W-:Y:S01]  /*2d20*/  UPRMT UR35, UR4, 0x5410, UR6 ;  /* 0x0000541004237896 */ /* 0x000fe20008000006 */
[----:B------:R-:W-:-:S11]  /*2d30*/  UMOV UR31, UR33 ;  /* 0x00000021001f7c82 */ /* 0x000fd60008000000 */
.L_x_50:
[----:B------:R-:W-:Y:S02]  /*2d40*/  LEA R0, R9, UR13, 0x3 ;  /* 0x0000000d09007c11 */ /* 0x000fe4000f8e18ff */
[----:B------:R-:W-:Y:S02]  /*2d50*/  SHF.L.U32 R5, R3, 0x1f, RZ ;  /* 0x0000001f03057819 */ /* 0x000fe400000006ff */
[----:B------:R-:W-:Y:S02]  /*2d60*/  LEA R6, R9, UR13, 0x4 ;  /* 0x0000000d09067c11 */ /* 0x000fe4000f8e20ff */
[----:B-1----:R-:W1:Y:S02]  /*2d70*/  SYNCS.PHASECHK.TRANS64.TRYWAIT P0, [R0+URZ+0x60], R5 ;  /* 0x00006005000075a7 */ /* 0x002e6400080011ff */
[----:B-123--:R-:W-:Y:S05]  /*2d80*/  @!P0 BRA `(.L_x_43) ;  /* 0x000000c000e08947 */ /* 0x00efea0003800000 */
.L_x_179:
[----:B-1----:R-:W1:Y:S01]  /*2d90*/  LDS.128 R4, [R6+0xc0] ;  /* 0x0000c00006047984 */ /* 0x002e620000000c00 */
[----:B------:R-:W-:Y:S02]  /*2da0*/  VIADD R0, R0, 0x70 ;  /* 0x0000007000007836 */ /* 0x000fe40000000000 */
[----:B------:R-:W-:Y:S01]  /*2db0*/  VIADD R9, R9, 0x1 ;  /* 0x0000000109097836 */ /* 0x000fe20000000000 */
[----:B------:R-:W-:Y:S01]  /*2dc0*/  @!PT LDS RZ, [RZ] ;  /* 0x00000000fffff984 */ /* 0x000fe20000000800 */
[----:B------:R-:W-:Y:S01]  /*2dd0*/  @!PT LDS RZ, [RZ] ;  /* 0x00000000fffff984 */ /* 0x000fe20000000800 */
[----:B------:R-:W-:Y:S01]  /*2de0*/  @!PT LDS RZ, [RZ] ;  /* 0x00000000fffff984 */ /* 0x000fe20000000800 */
[----:B------:R-:W-:Y:S01]  /*2df0*/  @!PT LDS RZ, [RZ] ;  /* 0x00000000fffff984 */ /* 0x000fe20000000800 */
[----:B------:R2:W-:Y:S06]  /*2e00*/  MEMBAR.ALL.CTA ;  /* 0x0000000000007992 */ /* 0x0005ec0000008000 */
[----:B--2---:R-:W2:Y:S01]  /*2e10*/  FENCE.VIEW.ASYNC.S ;  /* 0x00000000000073c6 */ /* 0x004ea20000000000 */
[----:B------:R-:W-:-:S04]  /*2e20*/  PRMT R0, RZ, 0x654, R0 ;  /* 0x00000654ff007816 */ /* 0x000fc80000000000 */
[----:B--2---:R2:W-:Y:S01]  /*2e30*/  SYNCS.ARRIVE.TRANS64.RED.A1T0 RZ, [R0+URZ], RZ ;  /* 0x000000ff00ff79a7 */ /* 0x0045e200081004ff */
[----:B-1----:R-:W-:Y:S02]  /*2e40*/  LOP3.LUT P1, RZ, R6, 0x1, RZ, 0xc0, !PT ;  /* 0x0000000106ff7812 */ /* 0x002fe4000782c0ff */
[----:B------:R-:W-:Y:S01]  /*2e50*/  LOP3.LUT R4, R8, 0x1, RZ, 0x3c, !PT ;  /* 0x0000000108047812 */ /* 0x000fe200078e3cff */
[----:B--2---:R-:W-:Y:S10]  /*2e60*/  BRA.U !UP3, `(.L_x_44) ;  /* 0x000000050b007547 */ /* 0x004ff4000b800000 */
[----:B------:R-:W-:Y:S01]  /*2e70*/  ULEA UR4, UR26, UR13, 0x3 ;  /* 0x0000000d1a047291 */ /* 0x000fe2000f8e18ff */
[----:B------:R-:W-:Y:S01]  /*2e80*/  SHF.L.U32 R0, R2, 0x1f, RZ ;  /* 0x0000001f02007819 */ /* 0x000fe200000006ff */
[----:B------:R-:W-:Y:S01]  /*2e90*/  UMOV UR23, URZ ;  /* 0x000000ff00177c82 */ /* 0x000fe20008000000 */
[----:B------:R-:W-:Y:S01]  /*2ea0*/  R2UR UR22, R4 ;  /* 0x00000000041672ca */ /* 0x000fe200000e0000 */
[----:B------:R-:W-:Y:S01]  /*2eb0*/  UMOV UR25, 0x1 ;  /* 0x0000000100197882 */ /* 0x000fe20000000000 */
[----:B------:R-:W-:Y:S01]  /*2ec0*/  UMOV UR27, UR41 ;  /* 0x00000029001b7c82 */ /* 0x000fe20008000000 */
[----:B------:R-:W-:Y:S01]  /*2ed0*/  UMOV UR24, UR43 ;  /* 0x0000002b00187c82 */ /* 0x000fe20008000000 */
[----:B------:R-:W-:Y:S02]  /*2ee0*/  UMOV UR12, UR26 ;  /* 0x0000001a000c7c82 */ /* 0x000fe40008000000 */
[----:B------:R1:W2:Y:S07]  /*2ef0*/  SYNCS.PHASECHK.TRANS64.TRYWAIT P2, [UR4], R0 ;  /* 0x00000000ff0075a7 */ /* 0x0002ae0008041104 */
[----:B------:R-:W-:-:S12]  /*2f00*/  UIMAD UR22, UR22, 0xe0, UR29 ;  /* 0x000000e0161678a4 */ /* 0x000fd8000f8e021d */
.L_x_49:
[----:B------:R-:W-:Y:S02]  /*2f10*/  UIADD3 UR27, UPT, UPT, UR27, 0x1, URZ ;  /* 0x000000011b1b7890 */ /* 0x000fe4000fffe0ff */
[----:B---3--:R-:W-:Y:S02]  /*2f20*/  ULEA UR8, UR12, UR13, 0x3 ;  /* 0x0000000d0c087291 */ /* 0x008fe4000f8e18ff */
[----:B------:R-:W-:Y:S01]  /*2f30*/  UISETP.NE.AND UP2, UPT, UR27, URZ, UPT ;  /* 0x000000ff1b00728c */ /* 0x000fe2000bf45270 */
[----:B--2---:R-:W-:Y:S10]  /*2f40*/  @P2 BRA `(.L_x_45) ;  /* 0x00000000000c2947 */ /* 0x004ff40003800000 */
[----:B------:R-:W-:Y:S04]  /*2f50*/  SHF.L.U32 R5, R2, 0x1f, RZ ;  /* 0x0000001f02057819 */ /* 0x000fe800000006ff */
[----:B------:R-:W2:Y:S02]  /*2f60*/  SYNCS.PHASECHK.TRANS64.TRYWAIT P0, [UR8], R5 ;  /* 0x00000005ff0075a7 */ /* 0x000ea40008001108 */
[----:B--2---:R-:W-:Y:S05]  /*2f70*/  @!P0 BRA `(.L_x_46) ;  /* 0x000000c000788947 */ /* 0x004fea0003800000 */
.L_x_45:
[----:B------:R-:W-:Y:S01]  /*2f80*/  UISETP.NE.AND UP0, UPT, UR24, 0x1, UPT ;  /* 0x000000011800788c */ /* 0x000fe2000bf05270 */
[----:B------:R-:W-:Y:S01]  /*2f90*/  PLOP3.LUT P2, PT, PT, PT, PT, 0x80, 0x8 ;  /* 0x000000000008781c */ /* 0x000fe20003f4f070 */
[----:B------:R-:W-:Y:S02]  /*2fa0*/  UIADD3 UR4, UPT, UPT, UR12, 0x1, URZ ;  /* 0x000000010c047890 */ /* 0x000fe4000fffe0ff */
[----:B------:R-:W-:Y:S02]  /*2fb0*/  ULEA UR6, UR12, UR40, 0x7 ;  /* 0x000000280c067291 */ /* 0x000fe4000f8e38ff */
[----:B------:R-:W-:Y:S01]  /*2fc0*/  UISETP.NE.AND UP1, UPT, UR4, 0x2, UPT ;  /* 0x000000020400788c */ /* 0x000fe2000bf25270 */
[----:B------:R-:W-:Y:S01]  /*2fd0*/  PLOP3.LUT P0, PT, PT, PT, UP0, 0x80, 0x8 ;  /* 0x000000000008781c */ /* 0x000fe20003f0f008 */
[----:B------:R-:W-:Y:S02]  /*2fe0*/  UMOV UR7, 0x4008 ;  /* 0x0000400800077882 */ /* 0x000fe40000000000 */
[----:B------:R-:W-:Y:S02]  /*2ff0*/  USEL UR5, URZ, 0x1, UP1 ;  /* 0x00000001ff057887 */ /* 0x000fe40008800000 */
[----:B------:R-:W-:Y:S04]  /*3000*/  USEL UR26, UR4, URZ, UP1 ;  /* 0x000000ff041a7287 */ /* 0x000fe80008800000 */
[----:B------:R-:W-:Y:S01]  /*3010*/  @UP0 ULEA UR4, UR26, UR13, 0x3 ;  /* 0x0000000d1a040291 */ /* 0x000fe2000f8e18ff */
[----:B------:R-:W-:Y:S01]  /*3020*/  LOP3.LUT R2, R2, UR5, RZ, 0x3c, !PT ;  /* 0x0000000502027c12 */ /* 0x000fe2000f8e3cff */
[----:B------:R-:W-:Y:S03]  /*3030*/  UISETP.NE.AND UP0, UPT, UR25, 0x1, UPT ;  /* 0x000000011900788c */ /* 0x000fe6000bf05270 */
[----:B-1----:R-:W-:Y:S04]  /*3040*/  @P0 SHF.L.U32 R0, R2, 0x1f, RZ ;  /* 0x0000001f02000819 */ /* 0x002fe800000006ff */
[----:B------:R1:W2:Y:S01]  /*3050*/  @P0 SYNCS.PHASECHK.TRANS64.TRYWAIT P2, [UR4], R0 ;  /* 0x00000000ff0005a7 */ /* 0x0002a20008041104 */
[----:B------:R1:W-:Y:S01]  /*3060*/  UTCCP.T.S.128dp128bit tmem[UR29+0x1e0], gdesc[UR6] ;  /* 0x0001e0061d0079e7 */ /* 0x0003e20008180000 */
[----:B------:R-:W-:Y:S05]  /*3070*/  BRA.U UP0, `(.L_x_47) ;  /* 0x00000001000c7547 */ /* 0x000fea000b800000 */
[----:B------:R-:W-:Y:S04]  /*3080*/  SHF.L.U32 R5, R8, 0x1f, RZ ;  /* 0x0000001f08057819 */ /* 0x000fe800000006ff */
[----:B------:R-:W3:Y:S02]  /*3090*/  SYNCS.PHASECHK.TRANS64.TRYWAIT P0, [UR13+0x88], R5 ;  /* 0x00008805ff0075a7 */ /* 0x000ee4000800110d */
[----:B---3--:R-:W-:Y:S05]  /*30a0*/  @!P0 BRA `(.L_x_48) ;  /* 0x000000c000448947 */ /* 0x008fea0003800000 */
.L_x_47:
[----:B-1----:R-:W-:Y:S02]  /*30b0*/  ULEA UR6, UR12, UR39, 0xc ;  /* 0x000000270c067291 */ /* 0x002fe4000f8e60ff */
[----:B------:R-:W-:Y:S02]  /*30c0*/  ULEA UR4, UR12, UR38, 0xa ;  /* 0x000000260c047291 */ /* 0x000fe4000f8e50ff */
[----:B------:R-:W-:Y:S02]  /*30d0*/  UISETP.NE.U32.AND UP0, UPT, UR23, URZ, UPT ;  /* 0x000000ff1700728c */ /* 0x000fe4000bf05070 */
[----:B------:R-:W-:Y:S02]  /*30e0*/  UIADD3 UR20, UPT, UPT, UR6, 0x4, URZ ;  /* 0x0000000406147890 */ /* 0x000fe4000fffe0ff */
[----:B------:R-:W-:Y:S02]  /*30f0*/  UIADD3 UR18, UPT, UPT, UR4, 0x2, URZ ;  /* 0x0000000204127890 */ /* 0x000fe4000fffe0ff */
[----:B------:R-:W-:Y:S02]  /*3100*/  UIADD3 UR28, UPT, UPT, UR8, 0x10, URZ ;  /* 0x00000010081c7890 */ /* 0x000fe4000fffe0ff */
[----:B------:R-:W-:Y:S02]  /*3110*/  UIADD3 UR16, UPT, UPT, UR6, 0x800, URZ ;  /* 0x0000080006107890 */ /* 0x000fe4000fffe0ff */
[----:B------:R-:W-:Y:S02]  /*3120*/  UIADD3 UR14, UPT, UPT, UR4, 0x4, URZ ;  /* 0x00000004040e7890 */ /* 0x000fe4000fffe0ff */
[----:B------:R-:W-:Y:S02]  /*3130*/  UIADD3 UR10, UPT, UPT, UR6, 0x804, URZ ;  /* 0x00000804060a7890 */ /* 0x000fe4000fffe0ff */
[----:B------:R-:W-:Y:S02]  /*3140*/  UIADD3 UR8, UPT, UPT, UR4, 0x6, URZ ;  /* 0x0000000604087890 */ /* 0x000fe4000fffe0ff */
[----:B------:R-:W-:Y:S02]  /*3150*/  UIADD3 UR25, UPT, UPT, UR25, 0x1, URZ ;  /* 0x0000000119197890 */ /* 0x000fe4000fffe0ff */
[----:B------:R-:W-:Y:S01]  /*3160*/  UIADD3 UR24, UPT, UPT, UR24, -0x1, URZ ;  /* 0xffffffff18187890 */ /* 0x000fe2000fffe0ff */
[----:B------:R-:W-:Y:S01]  /*3170*/  UMOV UR7, 0x40004040 ;  /* 0x4000404000077882 */ /* 0x000fe20000000000 */
[----:B------:R-:W-:Y:S01]  /*3180*/  UMOV UR5, 0x40004040 ;  /* 0x4000404000057882 */ /* 0x000fe20000000000 */
[----:B------:R-:W-:Y:S01]  /*3190*/  UMOV UR21, 0x40004040 ;  /* 0x4000404000157882 */ /* 0x000fe20000000000 */
[----:B------:R3:W-:Y:S01]  /*31a0*/  UTCHMMA gdesc[UR4], gdesc[UR6], tmem[UR22], tmem[UR32], idesc[UR33], UP0 ;  /* 0x00ff2006040075ea */ /* 0x0007e20008000016 */
[----:B------:R-:W-:Y:S01]  /*31b0*/  UMOV UR19, 0x40004040 ;  /* 0x4000404000137882 */ /* 0x000fe20000000000 */
[----:B------:R-:W-:Y:S01]  /*31c0*/  UMOV UR17, 0x40004040 ;  /* 0x4000404000117882 */ /* 0x000fe20000000000 */
[----:B------:R3:W-:Y:S01]  /*31d0*/  UTCHMMA gdesc[UR18], gdesc[UR20], tmem[UR22], tmem[UR36], idesc[UR37], UPT ;  /* 0x00ff2414120075ea */ /* 0x0007e2000b800016 */
[----:B------:R-:W-:Y:S01]  /*31e0*/  UMOV UR15, 0x40004040 ;  /* 0x40004040000f7882 */ /* 0x000fe20000000000 */
[----:B------:R-:W-:Y:S01]  /*31f0*/  UMOV UR11, 0x40004040 ;  /* 0x40004040000b7882 */ /* 0x000fe20000000000 */
[----:B------:R3:W-:Y:S01]  /*3200*/  UTCHMMA gdesc[UR14], gdesc[UR16], tmem[UR22], tmem[UR30], idesc[UR31], UPT ;  /* 0x00ff1e100e0075ea */ /* 0x0007e2000b800016 */
[----:B------:R-:W-:Y:S01]  /*3210*/  UMOV UR9, 0x40004040 ;  /* 0x4000404000097882 */ /* 0x000fe20000000000 */
[----:B------:R-:W-:Y:S01]  /*3220*/  UMOV UR23, 0x1 ;  /* 0x0000000100177882 */ /* 0x000fe20000000000 */
[----:B------:R3:W-:Y:S01]  /*3230*/  UTCHMMA gdesc[UR8], gdesc[UR10], tmem[UR22], tmem[UR34], idesc[UR35], UPT ;  /* 0x00ff220a080075ea */ /* 0x0007e2000b800016 */
[----:B------:R3:W-:Y:S01]  /*3240*/  UTCBAR [UR28], URZ ;  /* 0x000000ff1c0073e9 */ /* 0x0007e200080000ff */
[----:B------:R-:W-:Y:S01]  /*3250*/  UMOV UR12, UR26 ;  /* 0x0000001a000c7c82 */ /* 0x000fe20008000000 */
[----:B------:R-:W-:Y:S05]  /*3260*/  BRA.U UP2, `(.L_x_49) ;  /* 0xfffffffd02287547 */ /* 0x000fea000b83ffff */
.L_x_44:
[C---:B------:R-:W-:Y:S01]  /*3270*/  ISETP.NE.AND P0, PT, R9.reuse, 0x2, PT ;  /* 0x000000020900780c */ /* 0x040fe20003f05270 */
[----:B------:R1:W-:Y:S01]  /*3280*/  UTCBAR [UR42], URZ ;  /* 0x000000ff2a0073e9 */ /* 0x0003e200080000ff */
[----:B------:R-:W-:Y:S02]  /*3290*/  IMAD.MOV.U32 R8, RZ, RZ, R4 ;  /* 0x000000ffff087224 */ /* 0x000fe400078e0004 */
[----:B------:R-:W-:Y:S02]  /*32a0*/  SEL R0, RZ, 0x1, P0 ;  /* 0x00000001ff007807 */ /* 0x000fe40000000000 */
[----:B------:R-:W-:Y:S02]  /*32b0*/  SEL R9, R9, RZ, P0 ;  /* 0x000000ff09097207 */ /* 0x000fe40000000000 */
[----:B------:R-:W-:Y:S01]  /*32c0*/  LOP3.LUT R3, R3, R0, RZ, 0x3c, !PT ;  /* 0x0000000003037212 */ /* 0x000fe200078e3cff */
[----:B------:R-:W-:Y:S06]  /*32d0*/  @P1 BRA `(.L_x_50) ;  /* 0xfffffff800981947 */ /* 0x000fec000383ffff */
[----:B---3--:R-:W3:Y:S01]  /*32e0*/  S2UR UR6, SR_CgaCtaId ;  /* 0x00000000000679c3 */ /* 0x008ee20000008800 */
[----:B------:R-:W-:Y:S01]  /*32f0*/  ELECT P0, URZ, PT ;  /* 0x0000000000ff782f */ /* 0x000fe20003800000 */
[----:B------:R-:W-:Y:S01]  /*3300*/  IMAD.MOV.U32 R0, RZ, RZ, 0x1 ;  /* 0x00000001ff007424 */ /* 0x000fe200078e00ff */
[----:B------:R-:W-:Y:S01]  /*3310*/  UMOV UR4, 0x40 ;  /* 0x0000004000047882 */ /* 0x000fe20000000000 */
[----:B------:R-:W-:-:S04]  /*3320*/  SHF.L.U32 R3, RZ, 0x1f, RZ ;  /* 0x0000001fff037819 */ /* 0x000fc800000006ff */
[----:B------:R-:W-:Y:S01]  /*3330*/  UVIRTCOUNT.DEALLOC.SMPOOL 0x80 ;  /* 0x000000800000784c */ /* 0x000fe20000000000 */
[----:B---3--:R-:W-:-:S09]  /*3340*/  ULEA UR6, UR6, UR4, 0x18 ;  /* 0x0000000406067291 */ /* 0x008fd2000f8ec0ff */
[----:B------:R3:W-:Y:S01]  /*3350*/  @P0 STS.U8 [UR6+0x1c], R0 ;  /* 0x00001c00ff000988 */ /* 0x0007e20008000006 */
[----:B------:R-:W4:Y:S02]  /*3360*/  SYNCS.PHASECHK.TRANS64.TRYWAIT P0, [UR13+0xb0], R3 ;  /* 0x0000b003ff0075a7 */ /* 0x000f24000800110d */
[----:B---34-:R-:W-:Y:S05]  /*3370*/  @!P0 BRA `(.L_x_51) ;  /* 0x000000bc00a88947 */ /* 0x018fea0003800000 */
.L_x_183:
[----:B------:R-:W-:Y:S01]  /*3380*/  NOP ;  /* 0x0000000000007918 */ /* 0x000fe20000000000 */
[----:B---3--:R-:W3:Y:S01]  /*3390*/  LDS R0, [UR6+0x14] ;  /* 0x00001406ff007984 */ /* 0x008ee20008000800 */
[----:B------:R-:W-:Y:S01]  /*33a0*/  ULOP3.LUT UR4, UR29, 0xffff, URZ, 0xc0, !UPT ;  /* 0x0000ffff1d047892 */ /* 0x000fe2000f8ec0ff */
[----:B------:R-:W-:Y:S01]  /*33b0*/  UMOV UR5, 0xffff ;  /* 0x0000ffff00057882 */ /* 0x000fe20000000000 */
[----:B------:R-:W-:Y:S02]  /*33c0*/  UMOV UR7, 0x1 ;  /* 0x0000000100077882 */ /* 0x000fe40000000000 */
[----:B------:R-:W-:-:S04]  /*33d0*/  USHF.R.U32.HI UR4, URZ, 0x5, UR4 ;  /* 0x00000005ff047899 */ /* 0x000fc80008011604 */
[----:B------:R-:W-:Y:S02]  /*33e0*/  USHF.L.U32 UR5, UR5, UR4, URZ ;  /* 0x0000000405057299 */ /* 0x000fe400080006ff */
[----:B------:R-:W-:-:S04]  /*33f0*/  USHF.L.U32 UR4, UR7, UR4, URZ ;  /* 0x0000000407047299 */ /* 0x000fc800080006ff */
[----:B---3--:R-:W-:-:S04]  /*3400*/  LOP3.LUT R0, R0, UR5, RZ, 0xc0, !PT ;  /* 0x0000000500007c12 */ /* 0x008fc8000f8ec0ff */
[----:B------:R-:W-:-:S13]  /*3410*/  ISETP.NE.AND P0, PT, R0, UR5, PT ;  /* 0x0000000500007c0c */ /* 0x000fda000bf05270 */
[----:B------:R-:W-:Y:S05]  /*3420*/  @P0 BRA `(.L_x_52) ;  /* 0x0000000000580947 */ /* 0x000fea0003800000 */
[----:B------:R-:W3:Y:S02]  /*3430*/  LDS R0, [UR6+0x18] ;  /* 0x00001806ff007984 */ /* 0x000ee40008000800 */
[----:B---3--:R-:W-:-:S04]  /*3440*/  LOP3.LUT R0, R0, UR4, RZ, 0xc0, !PT ;  /* 0x0000000400007c12 */ /* 0x008fc8000f8ec0ff */
[----:B------:R-:W-:-:S13]  /*3450*/  ISETP.NE.AND P0, PT, R0, UR4, PT ;  /* 0x0000000400007c0c */ /* 0x000fda000bf05270 */
[----:B------:R-:W-:Y:S05]  /*3460*/  @P0 BRA `(.L_x_53) ;  /* 0x00000000003c0947 */ /* 0x000fea0003800000 */
[----:B------:R-:W3:Y:S01]  /*3470*/  S2R R2, SR_LANEID ;  /* 0x0000000000027919 */ /* 0x000ee20000000000 */
[----:B------:R-:W-:Y:S01]  /*3480*/  ULOP3.LUT UR5, URZ, UR5, URZ, 0x33, !UPT ;  /* 0x00000005ff057292 */ /* 0x000fe2000f8e33ff */
[----:B------:R-:W-:Y:S01]  /*3490*/  LOP3.LUT R4, RZ, UR4, RZ, 0x33, !PT ;  /* 0x00000004ff047c12 */ /* 0x000fe2000f8e33ff */
[----:B------:R-:W-:Y:S02]  /*34a0*/  VOTEU.ANY UR4, UPT, PT ;  /* 0x0000000000047886 */ /* 0x000fe400038e0100 */
[----:B------:R-:W-:Y:S01]  /*34b0*/  UFLO.U32 UR4, UR4 ;  /* 0x00000004000472bd */ /* 0x000fe200080e0000 */
[----:B------:R-:W4:Y:S01]  /*34c0*/  REDUX UR7, R4 ;  /* 0x00000000040773c4 */ /* 0x000f220000000000 */
[----:B------:R-:W-:-:S06]  /*34d0*/  IMAD.U32 R0, RZ, RZ, UR5 ;  /* 0x00000005ff007e24 */ /* 0x000fcc000f8e00ff */
[----:B------:R1:W-:Y:S01]  /*34e0*/  UTCATOMSWS.AND URZ, UR5 ;  /* 0x0000000500ff79e3 */ /* 0x0003e20008000000 */
[----:B------:R-:W2:Y:S01]  /*34f0*/  REDUX UR8, R0 ;  /* 0x00000000000873c4 */ /* 0x000ea20000000000 */
[----:B---3--:R-:W-:Y:S01]  /*3500*/  ISETP.EQ.U32.AND P0, PT, R2, UR4, PT ;  /* 0x0000000402007c0c */ /* 0x008fe2000bf02070 */
[----:B----4-:R-:W-:Y:S01]  /*3510*/  IMAD.U32 R2, RZ, RZ, UR7 ;  /* 0x00000007ff027e24 */ /* 0x010fe2000f8e00ff */
[----:B--2---:R-:W-:-:S11]  /*3520*/  MOV R3, UR8 ;  /* 0x0000000800037c02 */ /* 0x004fd60008000f00 */
[----:B------:R1:W-:Y:S04]  /*3530*/  @P0 ATOMS.AND RZ, [UR6+0x14], R3 ;  /* 0x00001403ffff098c */ /* 0x0003e8000a800006 */
[----:B------:R1:W-:Y:S01]  /*3540*/  @P0 ATOMS.AND RZ, [UR6+0x18], R2 ;  /* 0x00001802ffff098c */ /* 0x0003e2000a800006 */
[----:B------:R-:W-:Y:S05]  /*3550*/  BRA `(.L_x_54) ;  /* 0x0000000000147947 */ /* 0x000fea0003800000 */
.L_x_53:
[----:B------:R-:W-:Y:S02]  /*3560*/  MOV R2, 0x3580 ;  /* 0x0000358000027802 */ /* 0x000fe40000000f00 */
[----:B-12--5:R-:W-:Y:S05]  /*3570*/  CALL.REL.NOINC `($__internal_0_$__cuda_sm10x_tcgen05_guardrail_trap_col_being_dealloced_not_returned_by_alloc) ;  /* 0x000000c400287944 */ /* 0x026fea0003c00000 */
[----:B------:R-:W-:Y:S05]  /*3580*/  BRA `(.L_x_54) ;  /* 0x0000000000087947 */ /* 0x000fea0003800000 */
.L_x_52:
[----:B------:R-:W-:Y:S02]  /*3590*/  MOV R2, 0x35b0 ;  /* 0x000035b000027802 */ /* 0x000fe40000000f00 */
[----:B-12--5:R-:W-:Y:S05]  /*35a0*/  CALL.REL.NOINC `($__internal_2_$__cuda_sm10x_tcgen05_guardrail_trap_unallocated_columns_being_dealloced) ;  /* 0x000000c400347944 */ /* 0x026fea0003c00000 */
.L_x_54:
[----:B------:R-:W-:Y:S01]  /*35b0*/  NOP ;  /* 0x0000000000007918 */ /* 0x000fe20000000000 */
[----:B-1----:R-:W-:Y:S05]  /*35c0*/  EXIT ;  /* 0x000000000000794d */ /* 0x002fea0003800000 */
.L_x_38:
[----:B------:R-:W-:-:S09]  /*35d0*/  UISETP.NE.OR UP0, UPT, UR24, 0x3, !UP3 ;  /* 0x000000031800788c */ /* 0x000fd2000df05670 */
[----:B------:R-:W-:Y:S05]  /*35e0*/  BRA.U UP0, `(.L_x_55) ;  /* 0x00000029004c7547 */ /* 0x000fea000b800000 */
[----:B------:R-:W1:Y:S01]  /*35f0*/  LDCU.64 UR4, c[0x0][0xa88] ;  /* 0x00015100ff0477ac */ /* 0x000e620008000a00 */
[----:B------:R-:W2:Y:S01]  /*3600*/  LDC.64 R12, c[0x0][0x348] ;  /* 0x0000d200ff0c7b82 */ /* 0x000ea20000000a00 */
[----:B------:R-:W-:Y:S01]  /*3610*/  R2UR UR54, R73 ;  /* 0x00000000493672ca */ /* 0x000fe200000e0000 */
[----:B------:R-:W-:Y:S01]  /*3620*/  HFMA2 R9, -RZ, RZ, 0, 0 ;  /* 0x00000000ff097431 */ /* 0x000fe200000001ff */
[----:B------:R-:W3:Y:S01]  /*3630*/  LDCU UR43, c[0x0][0x370] ;  /* 0x00006e00ff2b77ac */ /* 0x000ee20008000800 */
[----:B------:R-:W-:Y:S01]  /*3640*/  R2UR UR52, R78 ;  /* 0x000000004e3472ca */ /* 0x000fe200000e0000 */
[----:B------:R-:W-:Y:S01]  /*3650*/  IMAD.MOV.U32 R11, RZ, RZ, 0x1 ;  /* 0x00000001ff0b7424 */ /* 0x000fe200078e00ff */
[----:B------:R-:W3:Y:S01]  /*3660*/  LDCU.128 UR48, c[0x0][0xd10] ;  /* 0x0001a200ff3077ac */ /* 0x000ee20008000c00 */
[----:B------:R-:W-:Y:S02]  /*3670*/  IMAD.MOV.U32 R10, RZ, RZ, RZ ;  /* 0x000000ffff0a7224 */ /* 0x000fe400078e00ff */
[----:B------:R-:W-:Y:S01]  /*3680*/  IMAD.MOV.U32 R3, RZ, RZ, 0x4000 ;  /* 0x00004000ff037424 */ /* 0x000fe200078e00ff */
[----:B------:R-:W4:Y:S01]  /*3690*/  LDCU UR42, c[0x0][0x374] ;  /* 0x00006e80ff2a77ac */ /* 0x000f220008000800 */
[----:B------:R-:W4:Y:S01]  /*36a0*/  LDCU.64 UR40, c[0x0][0xa90] ;  /* 0x00015200ff2877ac */ /* 0x000f220008000a00 */
[----:B-1----:R-:W-:Y:S01]  /*36b0*/  UISETP.NE.U32.AND UP0, UPT, UR4, URZ, UPT ;  /* 0x000000ff0400728c */ /* 0x002fe2000bf05070 */
[----:B------:R-:W1:Y:S01]  /*36c0*/  LDCU UR15, c[0x0][0xd0c] ;  /* 0x0001a180ff0f77ac */ /* 0x000e620008000800 */
[----:B------:R-:W1:Y:S01]  /*36d0*/  LDCU UR55, c[0x0][0xd20] ;  /* 0x0001a400ff3777ac */ /* 0x000e620008000800 */
[----:B------:R-:W1:Y:S01]  /*36e0*/  LDCU UR4, c[0x0][0xd30] ;  /* 0x0001a600ff0477ac */ /* 0x000e620008000800 */
[----:B------:R-:W-:-:S02]  /*36f0*/  UISETP.NE.AND.EX UP6, UPT, UR5, URZ, UPT, UP0 ;  /* 0x000000ff0500728c */ /* 0x000fc4000bfc5300 */
[----:B------:R-:W-:Y:S02]  /*3700*/  UISETP.NE.AND UP0, UPT, UR24, 0x2, UPT ;  /* 0x000000021800788c */ /* 0x000fe4000bf05270 */
[----:B---3--:R-:W-:Y:S02]  /*3710*/  UIMAD.WIDE.U32 UR8, UR43, UR48, URZ ;  /* 0x000000302b0872a5 */ /* 0x008fe4000f8e00ff */
[----:B----4-:R-:W-:Y:S02]  /*3720*/  UIMAD.WIDE.U32 UR6, UR42, UR51, URZ ;  /* 0x000000332a0672a5 */ /* 0x010fe4000f8e00ff */
[----:B------:R-:W-:Y:S02]  /*3730*/  USEL UR53, URZ, 0x1, UP0 ;  /* 0x00000001ff357887 */ /* 0x000fe40008000000 */
[----:B------:R-:W-:Y:S01]  /*3740*/  UISETP.NE.U32.AND UP0, UPT, UR40, URZ, UPT ;  /* 0x000000ff2800728c */ /* 0x000fe2000bf05070 */
[----:B------:R-:W-:Y:S01]  /*3750*/  UMOV UR32, 0x400 ;  /* 0x0000040000207882 */ /* 0x000fe20000000000 */
[----:B------:R-:W-:Y:S01]  /*3760*/  UMOV UR5, UR9 ;  /* 0x0000000900057c82 */ /* 0x000fe20008000000 */
[----:B------:R-:W-:Y:S01]  /*3770*/  UMOV UR6, UR7 ;  /* 0x0000000700067c82 */ /* 0x000fe20008000000 */
[----:B------:R-:W-:-:S02]  /*3780*/  UISETP.GE.AND UP4, UPT, UR44, 0x1, UPT ;  /* 0x000000012c00788c */ /* 0x000fc4000bf86270 */
[----:B------:R-:W-:Y:S02]  /*3790*/  UISETP.NE.AND UP3, UPT, UR44, 0x1, UPT ;  /* 0x000000012c00788c */ /* 0x000fe4000bf65270 */
[----:B------:R-:W-:Y:S01]  /*37a0*/  UISETP.NE.AND.EX UP5, UPT, UR41, URZ, UPT, UP0 ;  /* 0x000000ff2900728c */ /* 0x000fe2000bfa5300 */
[----:B------:R-:W-:Y:S01]  /*37b0*/  UMOV UR29, URZ ;  /* 0x000000ff001d7c82 */ /* 0x000fe20008000000 */
[----:B------:R-:W-:Y:S01]  /*37c0*/  UMOV UR35, URZ ;  /* 0x000000ff00237c82 */ /* 0x000fe20008000000 */
[----:B------:R-:W-:Y:S01]  /*37d0*/  UPLOP3.LUT UP1, UPT, UPT, UPT, UPT, 0x40, 0x4 ;  /* 0x000000000004789c */ /* 0x000fe20003f2e870 */
[----:B------:R-:W3:Y:S01]  /*37e0*/  LDCU.64 UR22, c[0x0][0xd28] ;  /* 0x0001a500ff1677ac */ /* 0x000ee20008000a00 */
[----:B------:R-:W-:Y:S02]  /*37f0*/  ULEA UR32, UR46, UR32, 0x18 ;  /* 0x000000202e207291 */ /* 0x000fe4000f8ec0ff */
[----:B-1----:R-:W-:Y:S02]  /*3800*/  UISETP.NE.AND UP3, UPT, UR15, 0x1, UPT ;  /* 0x000000010f00788c */ /* 0x002fe4000bf65270 */
[----:B------:R-:W-:-:S02]  /*3810*/  USHF.R.U32.HI UR47, URZ, UR49, UR5 ;  /* 0x00000031ff2f7299 */ /* 0x000fc40008011605 */
[----:B------:R-:W-:Y:S02]  /*3820*/  USHF.R.U32.HI UR45, URZ, UR55, UR6 ;  /* 0x00000037ff2d7299 */ /* 0x000fe40008011606 */
[----:B------:R-:W-:Y:S02]  /*3830*/  UISETP.NE.AND UP0, UPT, UR50, 0x1, UPT ;  /* 0x000000013200788c */ /* 0x000fe4000bf05270 */
[----:B--2---:R-:W-:-:S11]  /*3840*/  UISETP.NE.AND UP4, UPT, UR4, 0x1, UPT ;  /* 0x000000010400788c */ /* 0x004fd6000bf85270 */
.L_x_70:
[C---:B------:R-:W-:Y:S02]  /*3850*/  LEA R8, R10.reuse, UR32, 0x3 ;  /* 0x000000200a087c11 */ /* 0x040fe4000f8e18ff */
[----:B------:R-:W-:Y:S02]  /*3860*/  SHF.L.U32 R5, R9, 0x1f, RZ ;  /* 0x0000001f09057819 */ /* 0x000fe400000006ff */
[----:B------:R-:W-:Y:S02]  /*3870*/  LEA R6, R10, UR32, 0x4 ;  /* 0x000000200a067c11 */ /* 0x000fe4000f8e20ff */
[----:B------:R-:W1:Y:S02]  /*3880*/  SYNCS.PHASECHK.TRANS64.TRYWAIT P0, [R8+URZ+0x60], R5 ;  /* 0x00006005080075a7 */ /* 0x000e6400080011ff */
[----:B-12---:R-:W-:Y:S05]  /*3890*/  @!P0 BRA `(.L_x_56) ;  /* 0x000000b800788947 */ /* 0x006fea0003800000 */
.L_x_184:
[----:B-1----:R-:W1:Y:S01]  /*38a0*/  LDS.128 R4, [R6+0xc0] ;  /* 0x0000c00006047984 */ /* 0x002e620000000c00 */
[----:B------:R-:W-:Y:S01]  /*38b0*/  UISETP.GE.AND UP0, UPT, UR44, 0x1, UPT ;  /* 0x000000012c00788c */ /* 0x000fe2000bf06270 */
[----:B------:R-:W-:Y:S01]  /*38c0*/  @!PT LDS RZ, [RZ] ;  /* 0x00000000fffff984 */ /* 0x000fe20000000800 */
[----:B------:R-:W-:Y:S01]  /*38d0*/  @!PT LDS RZ, [RZ] ;  /* 0x00000000fffff984 */ /* 0x000fe20000000800 */
[----:B------:R-:W-:Y:S01]  /*38e0*/  @!PT LDS RZ, [RZ] ;  /* 0x00000000fffff984 */ /* 0x000fe20000000800 */
[----:B------:R-:W-:Y:S01]  /*38f0*/  @!PT LDS RZ, [RZ] ;  /* 0x00000000fffff984 */ /* 0x000fe20000000800 */
[----:B------:R2:W-:Y:S06]  /*3900*/  MEMBAR.ALL.CTA ;  /* 0x0000000000007992 */ /* 0x0005ec0000008000 */
[----:B--2---:R-:W2:Y:S01]  /*3910*/  FENCE.VIEW.ASYNC.S ;  /* 0x00000000000073c6 */ /* 0x004ea20000000000 */
[----:B-1----:R-:W-:Y:S11]  /*3920*/  LOP3.LUT P0, RZ, R6, 0x1, RZ, 0xc0, !PT ;  /* 0x0000000106ff7812 */ /* 0x002ff6000780c0ff */
[----:B------:R-:W-:Y:S02]  /*3930*/  @!UPT UIADD3 URZ, UPT, UPT, URZ, URZ, URZ ;  /* 0x000000fffffff290 */ /* 0x000fe4000fffe0ff */
[----:B--2---:R-:W-:Y:S01]  /*3940*/  VOTEU.ANY UP3, P0 ;  /* 0x0000000000ff7886 */ /* 0x004fe20000060100 */
[----:B------:R-:W-:Y:S11]  /*3950*/  PLOP3.LUT P0, PT, PT, PT, UP3, 0x80, 0x8 ;  /* 0x000000000008781c */ /* 0x000ff60003f0f038 */
[----:B------:R-:W-:Y:S02]  /*3960*/  @!UPT UIADD3 URZ, UPT, UPT, URZ, URZ, URZ ;  /* 0x000000fffffff290 */ /* 0x000fe4000fffe0ff */
[----:B------:R-:W-:Y:S02]  /*3970*/  @P0 SHF.R.U32.HI R0, RZ, 0x10, R5 ;  /* 0x00000010ff000819 */ /* 0x000fe40000011605 */
[----:B------:R-:W-:Y:S02]  /*3980*/  @P0 MOV R2, R4 ;  /* 0x0000000400020202 */ /* 0x000fe40000000f00 */
[----:B------:R-:W-:Y:S01]  /*3990*/  @P0 R2UR UR4, R0 ;  /* 0x00000000000402ca */ /* 0x000fe200000e0000 */
[----:B------:R-:W-:Y:S01]  /*39a0*/  VIADD R0, R8, 0x70 ;  /* 0x0000007008007836 */ /* 0x000fe20000000000 */
[----:B------:R-:W-:Y:S02]  /*39b0*/  @P0 LOP3.LUT R4, R5, 0xffff, RZ, 0xc0, !PT ;  /* 0x0000ffff05040812 */ /* 0x000fe400078ec0ff */
[----:B------:R-:W-:Y:S02]  /*39c0*/  @P0 R2UR UR6, R2 ;  /* 0x00000000020602ca */ /* 0x000fe400000e0000 */
[----:B------:R-:W-:Y:S02]  /*39d0*/  PRMT R0, RZ, 0x654, R0 ;  /* 0x00000654ff007816 */ /* 0x000fe40000000000 */
[----:B------:R-:W-:Y:S02]  /*39e0*/  @P0 R2UR UR5, R4 ;  /* 0x00000000040502ca */ /* 0x000fe400000e0000 */
[----:B------:R1:W-:Y:S03]  /*39f0*/  SYNCS.ARRIVE.TRANS64.RED.A1T0 RZ, [R0+URZ], RZ ;  /* 0x000000ff00ff79a7 */ /* 0x0003e600081004ff */
[----:B------:R-:W-:Y:S04]  /*3a00*/  @UP3 UMOV UR37, UR4 ;  /* 0x0000000400253c82 */ /* 0x000fe80008000000 */
[----:B------:R-:W-:Y:S04]  /*3a10*/  @UP3 UMOV UR14, UR6 ;  /* 0x00000006000e3c82 */ /* 0x000fe80008000000 */
[----:B------:R-:W-:Y:S01]  /*3a20*/  @UP3 UMOV UR13, UR5 ;  /* 0x00000005000d3c82 */ /* 0x000fe20008000000 */
[----:B------:R-:W-:Y:S05]  /*3a30*/  BRA.U !UP0, `(.L_x_57) ;  /* 0x0000000108c07547 */ /* 0x000fea000b800000 */
[----:B------:R-:W-:Y:S02]  /*3a40*/  UIMAD.WIDE.U32 UR8, UR13, UR51, URZ ;  /* 0x000000330d0872a5 */ /* 0x000fe4000f8e00ff */
[----:B------:R-:W-:Y:S02]  /*3a50*/  UP2UR UR10, UPR, URZ, 0x4 ;  /* 0x00000004ff0a7883 */ /* 0x000fe40008000000 */
[----:B------:R-:W-:Y:S02]  /*3a60*/  UISETP.NE.AND UP2, UPT, UR50, 0x1, UPT ;  /* 0x000000013200788c */ /* 0x000fe4000bf45270 */
[----:B------:R-:W-:Y:S02]  /*3a70*/  UIMAD.WIDE.U32 UR16, UR14, UR48, URZ ;  /* 0x000000300e1072a5 */ /* 0x000fe4000f8e00ff */
[----:B------:R-:W-:Y:S02]  /*3a80*/  USEL UR4, UR42, UR45, !UP2 ;  /* 0x0000002d2a047287 */ /* 0x000fe4000d000000 */
[----:B------:R-:W-:Y:S02]  /*3a90*/  UISETP.NE.AND UP0, UPT, UR15, 0x1, UPT ;  /* 0x000000010f00788c */ /* 0x000fe4000bf05270 */
[----:B------:R-:W-:Y:S02]  /*3aa0*/  UP2UR UR24, UPR, URZ, 0x2 ;  /* 0x00000002ff187883 */ /* 0x000fe40008000000 */
[----:B------:R-:W-:Y:S02]  /*3ab0*/  UISETP.NE.AND UP1, UPT, UR44, 0x1, UPT ;  /* 0x000000012c00788c */ /* 0x000fe4000bf25270 */
[----:B---3--:R-:W-:Y:S02]  /*3ac0*/  UIMAD.WIDE.U32 UR18, UR4, UR22, URZ ;  /* 0x00000016041272a5 */ /* 0x008fe4000f8e00ff */
[----:B------:R-:W-:Y:S01]  /*3ad0*/  USEL UR7, UR43, UR47, !UP0 ;  /* 0x0000002f2b077287 */ /* 0x000fe2000c000000 */
[----:B------:R-:W-:Y:S02]  /*3ae0*/  UMOV UR5, UR9 ;  /* 0x0000000900057c82 */ /* 0x000fe40008000000 */
[----:B------:R-:W-:Y:S02]  /*3af0*/  USHF.R.U32.HI UR6, URZ, UR55, UR5 ;  /* 0x00000037ff067299 */ /* 0x000fe40008011605 */
[----:B------:R-:W-:Y:S02]  /*3b00*/  UIMAD.WIDE.U32 UR20, UR7, UR22, URZ ;  /* 0x00000016071472a5 */ /* 0x000fe4000f8e00ff */
[----:B------:R-:W-:Y:S02]  /*3b10*/  USEL UR6, UR13, UR6, !UP2 ;  /* 0x000000060d067287 */ /* 0x000fe4000d000000 */
[----:B------:R-:W-:Y:S01]  /*3b20*/  UISETP.NE.AND UP2, UPT, UR10, URZ, UPT ;  /* 0x000000ff0a00728c */ /* 0x000fe2000bf45270 */
[----:B------:R-:W-:Y:S01]  /*3b30*/  UMOV UR5, UR17 ;  /* 0x0000001100057c82 */ /* 0x000fe20008000000 */
[----:B------:R-:W-:Y:S02]  /*3b40*/  UIMAD.WIDE.U32 UR16, UR6, UR22, URZ ;  /* 0x00000016061072a5 */ /* 0x000fe4000f8e00ff */
[----:B------:R-:W-:Y:S03]  /*3b50*/  USHF.R.U32.HI UR8, URZ, UR49, UR5 ;  /* 0x00000031ff087299 */ /* 0x000fe60008011605 */
[----:B------:R-:W-:Y:S02]  /*3b60*/  UMOV UR5, UR19 ;  /* 0x0000001300057c82 */ /* 0x000fe40008000000 */
[----:B------:R-:W-:Y:S03]  /*3b70*/  @UP1 USHF.R.U32.HI UR4, URZ, UR23, UR5 ;  /* 0x00000017ff041299 */ /* 0x000fe60008011605 */
[----:B------:R-:W-:Y:S01]  /*3b80*/  UMOV UR5, UR21 ;  /* 0x0000001500057c82 */ /* 0x000fe20008000000 */
[----:B------:R-:W-:Y:S02]  /*3b90*/  UIMAD UR4, UR44, UR4, URZ ;  /* 0x000000042c0472a4 */ /* 0x000fe4000f8e02ff */
[----:B------:R-:W-:Y:S02]  /*3ba0*/  @UP1 USHF.R.U32.HI UR7, URZ, UR23, UR5 ;  /* 0x00000017ff071299 */ /* 0x000fe40008011605 */
[----:B------:R-:W-:Y:S02]  /*3bb0*/  USEL UR5, UR14, UR8, !UP0 ;  /* 0x000000080e057287 */ /* 0x000fe4000c000000 */
[----:B------:R-:W-:Y:S02]  /*3bc0*/  UIMAD UR8, UR44, UR7, URZ ;  /* 0x000000072c0872a4 */ /* 0x000fe4000f8e02ff */
[----:B------:R-:W-:Y:S03]  /*3bd0*/  UISETP.GE.AND UP0, UPT, UR6, UR4, UPT ;  /* 0x000000040600728c */ /* 0x000fe6000bf06270 */
[----:B------:R-:W-:Y:S01]  /*3be0*/  UMOV UR4, UR17 ;  /* 0x0000001100047c82 */ /* 0x000fe20008000000 */
[----:B------:R-:W-:Y:S02]  /*3bf0*/  UISETP.GE.OR UP0, UPT, UR5, UR8, UP0 ;  /* 0x000000080500728c */ /* 0x000fe40008706670 */
[----:B------:R-:W-:Y:S02]  /*3c00*/  USHF.R.U32.HI UR4, URZ, UR23, UR4 ;  /* 0x00000017ff047299 */ /* 0x000fe40008011604 */
[----:B------:R-:W-:Y:S02]  /*3c10*/  UIMAD.WIDE.U32 UR8, UR5, UR22, URZ ;  /* 0x00000016050872a5 */ /* 0x000fe4000f8e00ff */
[----:B------:R-:W-:Y:S04]  /*3c20*/  USEL UR10, UR6, UR4, !UP1 ;  /* 0x00000004060a7287 */ /* 0x000fe8000c800000 */
[----:B------:R-:W-:Y:S01]  /*3c30*/  UIADD3 UR12, UPT, UPT, -UR10, URZ, URZ ;  /* 0x000000ff0a0c7290 */ /* 0x000fe2000fffe1ff */
[----:B------:R-:W-:Y:S02]  /*3c40*/  @!UP0 UMOV UR4, UR9 ;  /* 0x0000000900048c82 */ /* 0x000fe40008000000 */
[----:B------:R-:W-:Y:S02]  /*3c50*/  @!UP0 USHF.R.U32.HI UR4, URZ, UR23, UR4 ;  /* 0x00000017ff048299 */ /* 0x000fe40008011604 */
[----:B------:R-:W-:Y:S02]  /*3c60*/  UIMAD UR8, UR44, UR12, UR6 ;  /* 0x0000000c2c0872a4 */ /* 0x000fe4000f8e0206 */
[----:B------:R-:W-:Y:S02]  /*3c70*/  @!UP0 USEL UR4, UR5, UR4, !UP1 ;  /* 0x0000000405048287 */ /* 0x000fe4000c800000 */
[----:B------:R-:W-:Y:S02]  /*3c80*/  UISETP.NE.AND UP1, UPT, UR24, URZ, UPT ;  /* 0x000000ff1800728c */ /* 0x000fe4000bf25270 */
[----:B------:R-:W-:Y:S02]  /*3c90*/  @!UP0 UIMAD UR7, UR7, UR8, UR4 ;  /* 0x00000008070782a4 */ /* 0x000fe4000f8e0204 */
[----:B------:R-:W-:Y:S02]  /*3ca0*/  @!UP0 UIADD3 UR9, UPT, UPT, UR10, -UR4, URZ ;  /* 0x800000040a098290 */ /* 0x000fe4000fffe0ff */
[----:B------:R-:W-:Y:S02]  /*3cb0*/  UIADD3 UR8, UPT, UPT, -UR6, URZ, URZ ;  /* 0x000000ff06087290 */ /* 0x000fe4000fffe1ff */
[----:B------:R-:W-:Y:S02]  /*3cc0*/  UIADD3 UR4, UPT, UPT, -UR5, URZ, URZ ;  /* 0x000000ff05047290 */ /* 0x000fe4000fffe1ff */
[----:B------:R-:W-:Y:S03]  /*3cd0*/  @!UP0 UIMAD UR6, UR9, UR44, UR5 ;  /* 0x0000002c090682a4 */ /* 0x000fe6000f8e0205 */
[----:B------:R-:W-:Y:S01]  /*3ce0*/  @!UP0 UMOV UR5, UR7 ;  /* 0x0000000700058c82 */ /* 0x000fe20008000000 */
[----:B------:R-:W-:Y:S02]  /*3cf0*/  UIMAD UR7, UR15, UR4, UR14 ;  /* 0x000000040f0772a4 */ /* 0x000fe4000f8e020e */
[----:B------:R-:W-:Y:S02]  /*3d00*/  UIMAD UR4, UR50, UR8, UR13 ;  /* 0x00000008320472a4 */ /* 0x000fe4000f8e020d */
[----:B------:R-:W-:Y:S02]  /*3d10*/  UIMAD UR14, UR5, UR15, UR7 ;  /* 0x0000000f050e72a4 */ /* 0x000fe4000f8e0207 */
[----:B------:R-:W-:Y:S11]  /*3d20*/  UIMAD UR13, UR6, UR50, UR4 ;  /* 0x00000032060d72a4 */ /* 0x000ff6000f8e0204 */
[----:B------:R-:W-:Y:S01]  /*3d30*/  @!UPT UIADD3 URZ, UPT, UPT, URZ, URZ, URZ ;  /* 0x000000fffffff290 */ /* 0x000fe2000fffe0ff */
.L_x_57:
[----:B------:R-:W2:Y:S01]  /*3d40*/  @!UP4 LDCU.128 UR16, c[0x0][0xd10] ;  /* 0x0001a200ff10c7ac */ /* 0x000ea20008000c00 */
[----:B------:R-:W-:Y:S04]  /*3d50*/  ISETP.NE.U32.AND P1, PT, RZ, UR40, PT ;  /* 0x00000028ff007c0c */ /* 0x000fe8000bf25070 */
[----:B------:R-:W-:Y:S01]  /*3d60*/  ISETP.NE.AND.EX P1, PT, RZ, UR41, PT, P1 ;  /* 0x00000029ff007c0c */ /* 0x000fe2000bf25310 */
[----:B------:R-:W4:Y:S01]  /*3d70*/  @!UP4 LDCU UR5, c[0x0][0xd0c] ;  /* 0x0001a180ff05c7ac */ /* 0x000f220008000800 */
[----:B------:R-:W-:Y:S02]  /*3d80*/  USHF.L.U32 UR33, UR27, 0x8, URZ ;  /* 0x000000081b217899 */ /* 0x000fe400080006ff */
[----:B------:R-:W-:Y:S02]  /*3d90*/  USHF.L.U32 UR26, UR11, 0x7, URZ ;  /* 0x000000070b1a7899 */ /* 0x000fe400080006ff */
[----:B--2---:R-:W-:Y:S07]  /*3da0*/  UIMAD.WIDE.U32 UR6, UR14, UR16, URZ ;  /* 0x000000100e0672a5 */ /* 0x004fee000f8e00ff */
[----:B------:R-:W-:Y:S01]  /*3db0*/  @!UP4 UMOV UR4, UR7 ;  /* 0x000000070004cc82 */ /* 0x000fe20008000000 */
[----:B----4-:R-:W-:Y:S02]  /*3dc0*/  @!UP4 UISETP.NE.AND UP0, UPT, UR5, 0x1, UPT ;  /* 0x000000010500c88c */ /* 0x010fe4000bf05270 */
[----:B------:R-:W-:Y:S02]  /*3dd0*/  @!UP4 USHF.R.U32.HI UR4, URZ, UR17, UR4 ;  /* 0x00000011ff04c299 */ /* 0x000fe40008011604 */
[----:B------:R-:W-:Y:S02]  /*3de0*/  UIMAD.WIDE.U32 UR6, UR13, UR19, URZ ;  /* 0x000000130d0672a5 */ /* 0x000fe4000f8e00ff */
[----:B------:R-:W-:Y:S02]  /*3df0*/  @!UP4 USEL UR8, UR14, UR4, !UP0 ;  /* 0x000000040e08c287 */ /* 0x000fe4000c000000 */
[----:B------:R-:W-:Y:S03]  /*3e00*/  @!UP4 UISETP.NE.AND UP0, UPT, UR18, 0x1, UPT ;  /* 0x000000011200c88c */ /* 0x000fe6000bf05270 */
[----:B------:R-:W-:Y:S02]  /*3e10*/  @!UP4 UMOV UR6, UR7 ;  /* 0x000000070006cc82 */ /* 0x000fe40008000000 */
[----:B------:R-:W2:Y:S02]  /*3e20*/  @!UP4 LDCU UR4, c[0x0][0xd20] ;  /* 0x0001a400ff04c7ac */ /* 0x000ea40008000800 */
[----:B--2---:R-:W-:Y:S04]  /*3e30*/  @!UP4 USHF.R.U32.HI UR6, URZ, UR4, UR6 ;  /* 0x00000004ff06c299 */ /* 0x004fe80008011606 */
[----:B------:R-:W-:Y:S04]  /*3e40*/  @!UP4 USEL UR6, UR13, UR6, !UP0 ;  /* 0x000000060d06c287 */ /* 0x000fe8000c000000 */
[----:B------:R-:W-:Y:S02]  /*3e50*/  @!UP4 UIADD3 UR4, UPT, UPT, -UR8, UR6, URZ ;  /* 0x000000060804c290 */ /* 0x000fe4000fffe1ff */
[----:B------:R-:W-:Y:S02]  /*3e60*/  @!UP4 UIADD3 UR6, UPT, UPT, UR8, -UR6, URZ ;  /* 0x800000060806c290 */ /* 0x000fe4000fffe0ff */
[----:B------:R-:W-:Y:S02]  /*3e70*/  @!UP4 UIMAD UR14, UR4, UR5, UR14 ;  /* 0x00000005040ec2a4 */ /* 0x000fe4000f8e020e */
[----:B------:R-:W-:Y:S01]  /*3e80*/  @!UP4 UIMAD UR13, UR6, UR18, UR13 ;  /* 0x00000012060dc2a4 */ /* 0x000fe2000f8e020d */
[----:B------:R-:W-:Y:S11]  /*3e90*/  BRA.U UP1, `(.L_x_58) ;  /* 0x0000000101107547 */ /* 0x000ff6000b800000 */
[----:B-1----:R-:W-:Y:S04]  /*3ea0*/  MOV R0, UR53 ;  /* 0x0000003500007c02 */ /* 0x002fe80008000f00 */
[----:B------:R-:W-:Y:S04]  /*3eb0*/  SHF.L.U32 R5, R0, 0x1f, RZ ;  /* 0x0000001f00057819 */ /* 0x000fe800000006ff */
[----:B------:R-:W1:Y:S02]  /*3ec0*/  SYNCS.PHASECHK.TRANS64.TRYWAIT P0, [UR32+0x58], R5 ;  /* 0x00005805ff0075a7 */ /* 0x000e640008001120 */
[----:B-1----:R-:W-:Y:S05]  /*3ed0*/  @!P0 BRA `(.L_x_59) ;  /* 0x000000b000fc8947 */ /* 0x002fea0003800000 */
.L_x_58:
[----:B------:R-:W-:Y:S05]  /*3ee0*/  BRA.U !UP5, `(.L_x_60) ;  /* 0x000000010d387547 */ /* 0x000fea000b800000 */
[----:B------:R-:W-:Y:S01]  /*3ef0*/  UPLOP3.LUT UP2, UPT, UPT, UPT, UP6, 0x80, 0x8 ;  /* 0x000000000008789c */ /* 0x000fe20003f4f060 */
[----:B-1----:R-:W-:Y:S01]  /*3f00*/  HFMA2 R0, -RZ, RZ, 0, 5.9604644775390625e-08 ;  /* 0x00000001ff007431 */ /* 0x002fe200000001ff */
[----:B------:R-:W1:Y:S01]  /*3f10*/  LDCU.64 UR8, c[0x0][0x358] ;  /* 0x00006b00ff0877ac */ /* 0x000e620008000a00 */
[----:B------:R-:W-:Y:S03]  /*3f20*/  IMAD.MOV.U32 R79, RZ, RZ, 0x1 ;  /* 0x00000001ff4f7424 */ /* 0x000fe600078e00ff */
[----:B------:R-:W-:Y:S05]  /*3f30*/  PLOP3.LUT P0, PT, PT, PT, UP2, 0x80, 0x8 ;  /* 0x000000000008781c */ /* 0x000fea0003f0f028 */
[----:B------:R-:W2:Y:S01]  /*3f40*/  @UP2 LDCU.64 UR4, c[0x0][0xa88] ;  /* 0x00015100ff0427ac */ /* 0x000ea20008000a00 */
[----:B------:R-:W-:Y:S07]  /*3f50*/  @UP2 UIMAD UR6, UR36, UR40, URZ ;  /* 0x00000028240622a4 */ /* 0x000fee000f8e02ff */
[----:B------:R-:W-:Y:S01]  /*3f60*/  @!P0 PRMT R79, R0, 0x7610, R79 ;  /* 0x00007610004f8816 */ /* 0x000fe2000000004f */
[----:B--2---:R-:W-:Y:S06]  /*3f70*/  @UP2 UIMAD.WIDE UR4, UR6, 0x4, UR4 ;  /* 0x00000004060428a5 */ /* 0x004fec000f8e0204 */
[----:B------:R-:W-:Y:S01]  /*3f80*/  IMAD.U32 R4, RZ, RZ, UR4 ;  /* 0x00000004ff047e24 */ /* 0x000fe2000f8e00ff */
[----:B------:R-:W-:Y:S04]  /*3f90*/  MOV R5, UR5 ;  /* 0x0000000500057c02 */ /* 0x000fe80008000f00 */
[----:B------:R-:W2:Y:S01]  /*3fa0*/  @!UP2 LDCU UR4, c[0x0][0xa80] ;  /* 0x00015000ff04a7ac */ /* 0x000ea20008000800 */
[----:B-1---5:R4:W5:Y:S02]  /*3fb0*/  @P0 LDG.E R41, desc[UR8][R4.64] ;  /* 0x0000000804290981 */ /* 0x022964000c1e1900 */
[----:B--2-4-:R-:W-:Y:S07]  /*3fc0*/  @!P0 IMAD.U32 R41, RZ, RZ, UR4 ;  /* 0x00000004ff298e24 */ /* 0x014fee000f8e00ff */
.L_x_60:
[----:B-----5:R-:W-:Y:S01]  /*3fd0*/  @!P1 FSETP.EQ.AND P0, PT, R41, RZ, PT ;  /* 0x000000ff2900920b */ /* 0x020fe20003f02000 */
[----:B------:R-:W-:Y:S01]  /*3fe0*/  @!UPT UIADD3 URZ, UPT, UPT, URZ, URZ, URZ ;  /* 0x000000fffffff290 */ /* 0x000fe2000fffe0ff */
[----:B------:R-:W-:Y:S11]  /*3ff0*/  @!P1 BRA `(.L_x_61) ;  /* 0x0000000000149947 */ /* 0x000ff60003800000 */
[----:B------:R-:W-:Y:S02]  /*4000*/  LOP3.LUT P1, RZ, R79, 0xff, RZ, 0xc0, !PT ;  /* 0x000000ff4fff7812 */ /* 0x000fe4000782c0ff */
[----:B------:R-:W-:Y:S04]  /*4010*/  PLOP3.LUT P0, PT, PT, PT, UP2, 0x80, 0x8 ;  /* 0x000000000008781c */ /* 0x000fe80003f0f028 */
[----:B------:R-:W-:Y:S07]  /*4020*/  PLOP3.LUT P0, PT, P0, PT, PT, 0x8, 0x80 ;  /* 0x000000000080781c */ /* 0x000fee000070e170 */
[----:B------:R-:W-:Y:S11]  /*4030*/  @P1 FSETP.EQ.AND P0, PT, R41, RZ, PT ;  /* 0x000000ff2900120b */ /* 0x000ff60003f02000 */
[----:B------:R-:W-:Y:S02]  /*4040*/  @!UPT UIADD3 URZ, UPT, UPT, URZ, URZ, URZ ;  /* 0x000000fffffff290 */ /* 0x000fe4000fffe0ff */
.L_x_61:
[----:B------:R-:W-:Y:S01]  /*4050*/  ULEA UR16, UR29, UR32, 0x3 ;  /* 0x000000201d107291 */ /* 0x000fe2000f8e18ff */
[----:B-1----:R-:W-:Y:S02]  /*4060*/  SHF.L.U32 R5, R11, 0x1f, RZ ;  /* 0x0000001f0b057819 */ /* 0x002fe400000006ff */
[----:B------:R-:W-:Y:S01]  /*4070*/  ELECT P1, URZ, PT ;  /* 0x0000000000ff782f */ /* 0x000fe20003820000 */
[----:B------:R-:W-:Y:S03]  /*4080*/  ULOP3.LUT UR34, UR35, 0x1, URZ, 0xc0, !UPT ;  /* 0x0000000123227892 */ /* 0x000fe6000f8ec0ff */
[----:B------:R-:W-:Y:S02]  /*4090*/  PLOP3.LUT P1, PT, P0, P1, PT, 0xf2, 0x2f ;  /* 0x00000000002f781c */ /* 0x000fe40000723e72 */
[----:B------:R-:W1:Y:S11]  /*40a0*/  SYNCS.PHASECHK.TRANS64.TRYWAIT P2, [UR16+0x38], R5 ;  /* 0x00003805ff0075a7 */ /* 0x000e760008041110 */
[----:B------:R-:W-:Y:S05]  /*40b0*/  @!P1 IADD3 R4, P0, PT, R12, 0x780, RZ ;  /* 0x000007800c049810 */ /* 0x000fea0007f1e0ff */
[----:B------:R-:W-:Y:S01]  /*40c0*/  @!P1 IMAD.X R2, RZ, RZ, R13, P0 ;  /* 0x000000ffff029224 */ /* 0x000fe200000e060d */
[----:B-1----:R-:W-:Y:S07]  /*40d0*/  @!P2 BRA `(.L_x_62) ;  /* 0x000000b00094a947 */ /* 0x002fee0003800000 */
.L_x_187:
[----:B------:R-:W-:Y:S01]  /*40e0*/  UIADD3 UR25, UPT, UPT, UR16, 0x20, URZ ;  /* 0x0000002010197890 */ /* 0x000fe2000fffe0ff */
[----:B------:R-:W-:Y:S01]  /*40f0*/  @!P1 R2UR UR5, R4 ;  /* 0x00000000040592ca */ /* 0x000fe200000e0000 */
[----:B------:R-:W-:Y:S01]  /*4100*/  UMOV UR8, 0x0 ;  /* 0x0000000000087882 */ /* 0x000fe20000000000 */
[----:B------:R-:W-:Y:S01]  /*4110*/  @!P1 R2UR UR4, R2 ;  /* 0x00000000020492ca */ /* 0x000fe200000e0000 */
[----:B------:R-:W-:Y:S01]  /*4120*/  UMOV UR18, 0x0 ;  /* 0x0000000000127882 */ /* 0x000fe20000000000 */
[----:B------:R-:W-:Y:S01]  /*4130*/  ISETP.NE.AND P0, PT, RZ, UR34, !P1 ;  /* 0x00000022ff007c0c */ /* 0x000fe2000cf05270 */
[----:B------:R-:W-:Y:S01]  /*4140*/  VOTEU.ALL UP1, P1 ;  /* 0x0000000000ff7886 */ /* 0x000fe20000820000 */
[----:B------:R-:W-:Y:S01]  /*4150*/  UMOV UR9, 0x10000000 ;  /* 0x1000000000097882 */ /* 0x000fe20000000000 */
[----:B------:R-:W-:Y:S01]  /*4160*/  UMOV UR28, UR36 ;  /* 0x00000024001c7c82 */ /* 0x000fe20008000000 */
[----:B------:R-:W-:Y:S01]  /*4170*/  VOTEU.ALL UP0, P1 ;  /* 0x0000000000ff7886 */ /* 0x000fe20000800000 */
[----:B------:R-:W-:Y:S01]  /*4180*/  UMOV UR19, 0x10000000 ;  /* 0x1000000000137882 */ /* 0x000fe20000000000 */
[----:B------:R-:W-:Y:S03]  /*4190*/  UMOV UR12, UR36 ;  /* 0x00000024000c7c82 */ /* 0x000fe60008000000 */
[----:B------:R-:W-:Y:S01]  /*41a0*/  @!UP0 UIADD3 UR6, UPT, UPT, UR33, 0xe0, URZ ;  /* 0x000000e021068890 */ /* 0x000fe2000fffe0ff */
[----:B------:R-:W-:Y:S01]  /*41b0*/  IMAD.U32 R4, RZ, RZ, UR5 ;  /* 0x00000005ff047e24 */ /* 0x000fe2000f8e00ff */
[----:B------:R-:W-:Y:S01]  /*41c0*/  @!UP0 UIADD3 UR10, UPT, UPT, UR26, 0x20, URZ ;  /* 0x000000201a0a8890 */ /* 0x000fe2000fffe0ff */
[----:B-1----:R-:W-:Y:S01]  /*41d0*/  IMAD.U32 R5, RZ, RZ, UR4 ;  /* 0x00000004ff057e24 */ /* 0x002fe2000f8e00ff */
[----:B------:R-:W-:Y:S02]  /*41e0*/  @!UP0 ULEA UR4, UR29, UR32, 0xe ;  /* 0x000000201d048291 */ /* 0x000fe4000f8e70ff */
[----:B------:R-:W-:Y:S01]  /*41f0*/  @!P1 IMAD.U32 R0, RZ, RZ, UR6 ;  /* 0x00000006ff009e24 */ /* 0x000fe2000f8e00ff */
[----:B------:R-:W-:Y:S01]  /*4200*/  @!P1 R2UR UR6, R4 ;  /* 0x00000000040692ca */ /* 0x000fe200000e0000 */
[----:B------:R-:W-:Y:S01]  /*4210*/  @P0 IMAD R0, RZ, RZ, UR33 ;  /* 0x00000021ff000e24 */ /* 0x000fe2000f8e02ff */
[----:B------:R-:W-:Y:S01]  /*4220*/  @!P1 R2UR UR7, R5 ;  /* 0x00000000050792ca */ /* 0x000fe200000e0000 */
[----:B------:R-:W-:Y:S01]  /*4230*/  @!UP0 UIADD3 UR24, UPT, UPT, UR4, 0x200, URZ ;  /* 0x0000020004188890 */ /* 0x000fe2000fffe0ff */
[----:B------:R-:W-:Y:S01]  /*4240*/  PLOP3.LUT P0, PT, P1, PT, PT, 0x8, 0x80 ;  /* 0x000000000080781c */ /* 0x000fe20000f0e170 */
[----:B------:R-:W-:Y:S11]  /*4250*/  UMOV UR5, 0x10000000 ;  /* 0x1000000000057882 */ /* 0x000ff60000000000 */
[----:B------:R-:W-:Y:S01]  /*4260*/  @!UPT UIADD3 URZ, UPT, UPT, URZ, URZ, URZ ;  /* 0x000000fffffff290 */ /* 0x000fe2000fffe0ff */
[C---:B------:R-:W-:Y:S02]  /*4270*/  @P0 R2UR.BROADCAST UR27, R0.reuse ;  /* 0x00000000001b02ca */ /* 0x040fe400008e0000 */
[----:B------:R-:W-:Y:S11]  /*4280*/  PLOP3.LUT P0, PT, P1, PT, PT, 0x8, 0x80 ;  /* 0x000000000080781c */ /* 0x000ff60000f0e170 */
[----:B------:R-:W-:Y:S02]  /*4290*/  @!UPT UIADD3 URZ, UPT, UPT, URZ, URZ, URZ ;  /* 0x000000fffffff290 */ /* 0x000fe4000fffe0ff */
[C---:B------:R-:W-:Y:S02]  /*42a0*/  @P0 R2UR.BROADCAST UR11, R0.reuse ;  /* 0x00000000000b02ca */ /* 0x040fe400008e0000 */
[----:B------:R-:W-:Y:S01]  /*42b0*/  PLOP3.LUT P0, PT, P1, PT, PT, 0x8, 0x80 ;  /* 0x000000000080781c */ /* 0x000fe20000f0e170 */
[----:B------:R1:W-:Y:S01]  /*42c0*/  @!UP1 UTMALDG.3D [UR24], [UR6], desc[UR8] ;  /* 0x00000818060095b4 */ /* 0x0003e20008011000 */
[----:B------:R-:W-:Y:S01]  /*42d0*/  VOTEU.ALL UP1, P1 ;  /* 0x0000000000ff7886 */ /* 0x000fe20000820000 */
[----:B-1----:R-:W-:Y:S01]  /*42e0*/  @!UP0 UIADD3 UR8, UPT, UPT, UR4, 0x1200, URZ ;  /* 0x0000120004088890 */ /* 0x002fe2000fffe0ff */
[----:B------:R-:W-:Y:S08]  /*42f0*/  UMOV UR9, UR25 ;  /* 0x0000001900097c82 */ /* 0x000ff00008000000 */
[----:B------:R1:W-:Y:S01]  /*4300*/  @!UP1 UTMALDG.3D [UR8], [UR6], desc[UR18] ;  /* 0x00001208060095b4 */ /* 0x0003e20008011000 */
[----:B------:R-:W-:Y:S01]  /*4310*/  VOTEU.ALL UP1, P1 ;  /* 0x0000000000ff7886 */ /* 0x000fe20000820000 */
[C---:B-1----:R-:W-:Y:S01]  /*4320*/  @P0 R2UR.BROADCAST UR11, R0.reuse ;  /* 0x00000000000b02ca */ /* 0x042fe200008e0000 */
[----:B------:R-:W-:Y:S01]  /*4330*/  @!UP0 UIADD3 UR10, UPT, UPT, UR26, 0x40, URZ ;  /* 0x000000401a0a8890 */ /* 0x000fe2000fffe0ff */
[----:B------:R-:W-:Y:S01]  /*4340*/  PLOP3.LUT P0, PT, P1, PT, PT, 0x8, 0x80 ;  /* 0x000000000080781c */ /* 0x000fe20000f0e170 */
[----:B------:R-:W-:Y:S10]  /*4350*/  @!UP0 UIADD3 UR8, UPT, UPT, UR4, 0x2200, URZ ;  /* 0x0000220004088890 */ /* 0x000ff4000fffe0ff */
[----:B------:R1:W-:Y:S02]  /*4360*/  @!UP1 UTMALDG.3D [UR8], [UR6], desc[UR18] ;  /* 0x00001208060095b4 */ /* 0x0003e40008011000 */
[----:B-1----:R-:W-:Y:S01]  /*4370*/  @P0 R2UR.BROADCAST UR11, R0 ;  /* 0x00000000000b02ca */ /* 0x002fe200008e0000 */
[----:B------:R-:W-:Y:S01]  /*4380*/  @!UP0 UIADD3 UR10, UPT, UPT, UR26, 0x60, URZ ;  /* 0x000000601a0a8890 */ /* 0x000fe2000fffe0ff */
[----:B------:R-:W-:Y:S01]  /*4390*/  @!P1 IMAD.MOV.U32 R0, RZ, RZ, 0x4000 ;  /* 0x00004000ff009424 */ /* 0x000fe200078e00ff */
[----:B------:R-:W-:Y:S01]  /*43a0*/  @!UP0 UIADD3 UR8, UPT, UPT, UR4, 0x3200, URZ ;  /* 0x0000320004088890 */ /* 0x000fe2000fffe0ff */
[----:B------:R-:W-:Y:S01]  /*43b0*/  @!P1 IADD3 R4, P0, PT, R12, 0x780, RZ ;  /* 0x000007800c049810 */ /* 0x000fe20007f1e0ff */
[----:B------:R-:W-:Y:S01]  /*43c0*/  VOTEU.ALL UP0, P1 ;  /* 0x0000000000ff7886 */ /* 0x000fe20000800000 */
[----:B------:R-:W-:Y:S03]  /*43d0*/  UMOV UR4, 0x0 ;  /* 0x0000000000047882 */ /* 0x000fe60000000000 */
[----:B------:R-:W-:Y:S04]  /*43e0*/  @!P1 IMAD.X R2, RZ, RZ, R13, P0 ;  /* 0x000000ffff029224 */ /* 0x000fe800000e060d */
[----:B------:R1:W-:Y:S01]  /*43f0*/  @!UP0 UTMALDG.3D [UR8], [UR6], desc[UR4] ;  /* 0x00000408060085b4 */ /* 0x0003e20008011000 */
[----:B------:R2:W-:Y:S01]  /*4400*/  @!P1 SYNCS.ARRIVE.TRANS64.RED.A0TR RZ, [UR16+0x20], R0 ;  /* 0x00002000ffff99a7 */ /* 0x0005e20008300410 */
[----:B-1----:R-:W-:Y:S04]  /*4410*/  UIADD3 UR4, UPT, UPT, UR29, 0x1, URZ ;  /* 0x000000011d047890 */ /* 0x002fe8000fffe0ff */
[----:B------:R-:W-:Y:S04]  /*4420*/  UISETP.NE.AND UP0, UPT, UR4, 0x3, UPT ;  /* 0x000000030400788c */ /* 0x000fe8000bf05270 */
[----:B------:R-:W-:Y:S02]  /*4430*/  USEL UR18, UR4, URZ, UP0 ;  /* 0x000000ff04127287 */ /* 0x000fe40008000000 */
[----:B------:R-:W-:Y:S02]  /*4440*/  UPRMT UR4, UR46, 0x654, UR25 ;  /* 0x000006542e047896 */ /* 0x000fe40008000019 */
[----:B------:R-:W-:Y:S02]  /*4450*/  USEL UR5, URZ, 0x1, UP0 ;  /* 0x00000001ff057887 */ /* 0x000fe40008000000 */
[----:B------:R-:W-:Y:S04]  /*4460*/  ULEA UR17, UR18, UR32, 0x3 ;  /* 0x0000002012117291 */ /* 0x000fe8000f8e18ff */
[----:B------:R-:W-:Y:S01]  /*4470*/  LOP3.LUT R6, R11, UR5, RZ, 0x3c, !PT ;  /* 0x000000050b067c12 */ /* 0x000fe2000f8e3cff */
[----:B------:R-:W-:Y:S03]  /*4480*/  SYNCS.ARRIVE.TRANS64.RED.A1T0 RZ, [UR4], RZ ;  /* 0x000000ffffff79a7 */ /* 0x000fe60008100404 */
[----:B------:R-:W-:Y:S04]  /*4490*/  SHF.L.U32 R5, R6, 0x1f, RZ ;  /* 0x0000001f06057819 */ /* 0x000fe800000006ff */
[----:B------:R-:W1:Y:S02]  /*44a0*/  SYNCS.PHASECHK.TRANS64.TRYWAIT P2, [UR17+0x38], R5 ;  /* 0x00003805ff0075a7 */ /* 0x000e640008041111 */
[----:B-12---:R-:W-:Y:S05]  /*44b0*/  @!P2 BRA `(.L_x_63) ;  /* 0x000000ac00b4a947 */ /* 0x006fea0003800000 */
.L_x_189:
[----:B------:R-:W-:Y:S01]  /*44c0*/  UIADD3 UR9, UPT, UPT, UR17, 0x20, URZ ;  /* 0x0000002011097890 */ /* 0x000fe2000fffe0ff */
[----:B------:R-:W-:Y:S01]  /*44d0*/  @!P1 R2UR UR5, R4 ;  /* 0x00000000040592ca */ /* 0x000fe200000e0000 */
[----:B------:R-:W-:Y:S01]  /*44e0*/  UMOV UR10, UR26 ;  /* 0x0000001a000a7c82 */ /* 0x000fe20008000000 */
[----:B------:R-:W-:Y:S01]  /*44f0*/  @!P1 R2UR UR4, R2 ;  /* 0x00000000020492ca */ /* 0x000fe200000e0000 */
[----:B------:R-:W-:Y:S01]  /*4500*/  VOTEU.ALL UP1, P1 ;  /* 0x0000000000ff7886 */ /* 0x000fe20000820000 */
[----:B------:R-:W-:Y:S01]  /*4510*/  ISETP.NE.AND P0, PT, RZ, UR34, !P1 ;  /* 0x00000022ff007c0c */ /* 0x000fe2000cf05270 */
[----:B------:R-:W-:Y:S01]  /*4520*/  VOTEU.ALL UP0, P1 ;  /* 0x0000000000ff7886 */ /* 0x000fe20000800000 */
[----:B------:R-:W-:Y:S01]  /*4530*/  IMAD.U32 R2, RZ, RZ, UR33 ;  /* 0x00000021ff027e24 */ /* 0x000fe2000f8e00ff */
[----:B------:R-:W-:Y:S01]  /*4540*/  UMOV UR20, 0x0 ;  /* 0x0000000000147882 */ /* 0x000fe20000000000 */
[----:B------:R-:W-:Y:S01]  /*4550*/  UMOV UR21, 0x10000000 ;  /* 0x1000000000157882 */ /* 0x000fe20000000000 */
[----:B------:R-:W-:Y:S01]  /*4560*/  UMOV UR12, UR36 ;  /* 0x00000024000c7c82 */ /* 0x000fe20008000000 */
[----:B------:R-:W-:Y:S03]  /*4570*/  @!UP0 UIADD3 UR6, UPT, UPT, UR33, 0xc0, URZ ;  /* 0x000000c021068890 */ /* 0x000fe6000fffe0ff */
[----:B------:R-:W-:Y:S01]  /*4580*/  IMAD.U32 R4, RZ, RZ, UR5 ;  /* 0x00000005ff047e24 */ /* 0x000fe2000f8e00ff */
[----:B------:R-:W-:Y:S01]  /*4590*/  UMOV UR5, 0x10000000 ;  /* 0x1000000000057882 */ /* 0x000fe20000000000 */
[----:B-1----:R-:W-:Y:S01]  /*45a0*/  IMAD.U32 R5, RZ, RZ, UR4 ;  /* 0x00000004ff057e24 */ /* 0x002fe2000f8e00ff */
[----:B------:R-:W-:Y:S01]  /*45b0*/  @!UP0 ULEA UR4, UR18, UR32, 0xe ;  /* 0x0000002012048291 */ /* 0x000fe2000f8e70ff */
[----:B------:R-:W-:Y:S01]  /*45c0*/  @!P1 IMAD.U32 R0, RZ, RZ, UR6 ;  /* 0x00000006ff009e24 */ /* 0x000fe2000f8e00ff */
[----:B------:R-:W-:Y:S01]  /*45d0*/  @!P1 R2UR UR6, R4 ;  /* 0x00000000040692ca */ /* 0x000fe200000e0000 */
[----:B------:R-:W-:Y:S01]  /*45e0*/  @P0 VIADD R0, R2, 0x20 ;  /* 0x0000002002000836 */ /* 0x000fe20000000000 */
[----:B------:R-:W-:Y:S01]  /*45f0*/  @!P1 R2UR UR7, R5 ;  /* 0x00000000050792ca */ /* 0x000fe200000e0000 */
[----:B------:R-:W-:Y:S01]  /*4600*/  @!UP0 UIADD3 UR8, UPT, UPT, UR4, 0x200, URZ ;  /* 0x0000020004088890 */ /* 0x000fe2000fffe0ff */
[----:B------:R-:W-:Y:S11]  /*4610*/  PLOP3.LUT P0, PT, P1, PT, PT, 0x8, 0x80 ;  /* 0x000000000080781c */ /* 0x000ff60000f0e170 */
[----:B------:R-:W-:Y:S02]  /*4620*/  @!UPT UIADD3 URZ, UPT, UPT, URZ, URZ, URZ ;  /* 0x000000fffffff290 */ /* 0x000fe4000fffe0ff */
[C---:B------:R-:W-:Y:S02]  /*4630*/  @P0 R2UR.BROADCAST UR11, R0.reuse ;  /* 0x00000000000b02ca */ /* 0x040fe400008e0000 */
[----:B------:R-:W-:Y:S11]  /*4640*/  PLOP3.LUT P0, PT, P1, PT, PT, 0x8, 0x80 ;  /* 0x000000000080781c */ /* 0x000ff60000f0e170 */
[----:B------:R1:W-:Y:S01]  /*4650*/  @!UP1 UTMALDG.3D [UR8], [UR6], desc[UR20] ;  /* 0x00001408060095b4 */ /* 0x0003e20008011000 */
[----:B------:R-:W-:Y:S01]  /*4660*/  VOTEU.ALL UP1, P1 ;  /* 0x0000000000ff7886 */ /* 0x000fe20000820000 */
[C---:B-1----:R-:W-:Y:S01]  /*4670*/  @P0 R2UR.BROADCAST UR11, R0.reuse ;  /* 0x00000000000b02ca */ /* 0x042fe200008e0000 */
[----:B------:R-:W-:Y:S01]  /*4680*/  @!UP0 UIADD3 UR10, UPT, UPT, UR26, 0x20, URZ ;  /* 0x000000201a0a8890 */ /* 0x000fe2000fffe0ff */
[----:B------:R-:W-:Y:S01]  /*4690*/  PLOP3.LUT P0, PT, P1, PT, PT, 0x8, 0x80 ;  /* 0x000000000080781c */ /* 0x000fe20000f0e170 */
[----:B------:R-:W-:Y:S10]  /*46a0*/  @!UP0 UIADD3 UR8, UPT, UPT, UR4, 0x1200, URZ ;  /* 0x0000120004088890 */ /* 0x000ff4000fffe0ff */
        /* <DEDUP_REMOVED lines=28> */
.L_x_191:
[----:B------:R-:W-:Y:S01]  /*4870*/  UIADD3 UR9, UPT, UPT, UR16, 0x20, URZ ;  /* 0x0000002010097890 */ /* 0x000fe2000fffe0ff */
[----:B------:R-:W-:Y:S01]  /*4880*/  @!P1 R2UR UR5, R5 ;  /* 0x00000000050592ca */ /* 0x000fe200000e0000 */
[----:B------:R-:W-:Y:S01]  /*4890*/  UMOV UR21, 0x10000000 ;  /* 0x1000000000157882 */ /* 0x000fe20000000000 */
[----:B------:R-:W-:Y:S01]  /*48a0*/  @!P1 R2UR UR4, R4 ;  /* 0x00000000040492ca */ /* 0x000fe200000e0000 */
[----:B------:R-:W-:Y:S01]  /*48b0*/  UMOV UR10, UR26 ;  /* 0x0000001a000a7c82 */ /* 0x000fe20008000000 */
[----:B------:R-:W-:Y:S01]  /*48c0*/  ISETP.NE.AND P0, PT, RZ, UR34, !P1 ;  /* 0x00000022ff007c0c */ /* 0x000fe2000cf05270 */
[----:B------:R-:W-:Y:S01]  /*48d0*/  VOTEU.ALL UP0, P1 ;  /* 0x0000000000ff7886 */ /* 0x000fe20000800000 */
[----:B------:R-:W-:Y:S01]  /*48e0*/  VOTEU.ALL UP1, P1 ;  /* 0x0000000000ff7886 */ /* 0x000fe20000820000 */
[----:B------:R-:W-:Y:S01]  /*48f0*/  UMOV UR20, 0x0 ;  /* 0x0000000000147882 */ /* 0x000fe20000000000 */
[----:B------:R-:W-:Y:S02]  /*4900*/  UMOV UR12, UR36 ;  /* 0x00000024000c7c82 */ /* 0x000fe40008000000 */
[----:B------:R-:W-:Y:S03]  /*4910*/  @!UP0 UIADD3 UR6, UPT, UPT, UR33, 0xa0, URZ ;  /* 0x000000a021068890 */ /* 0x000fe6000fffe0ff */
[----:B------:R-:W-:Y:S01]  /*4920*/  IMAD.U32 R4, RZ, RZ, UR5 ;  /* 0x00000005ff047e24 */ /* 0x000fe2000f8e00ff */
[----:B------:R-:W-:Y:S01]  /*4930*/  UMOV UR5, 0x10000000 ;  /* 0x1000000000057882 */ /* 0x000fe20000000000 */
[----:B------:R-:W-:Y:S01]  /*4940*/  IMAD.U32 R5, RZ, RZ, UR4 ;  /* 0x00000004ff057e24 */ /* 0x000fe2000f8e00ff */
[----:B------:R-:W-:Y:S01]  /*4950*/  @!UP0 ULEA UR4, UR18, UR32, 0xe ;  /* 0x0000002012048291 */ /* 0x000fe2000f8e70ff */
[----:B-1----:R-:W-:Y:S01]  /*4960*/  @!P1 IMAD.U32 R0, RZ, RZ, UR6 ;  /* 0x00000006ff009e24 */ /* 0x002fe2000f8e00ff */
        /* <DEDUP_REMOVED lines=42> */
.L_x_193:
[----:B------:R-:W-:Y:S01]  /*4c10*/  UIADD3 UR25, UPT, UPT, UR21, 0x20, URZ ;  /* 0x0000002015197890 */ /* 0x000fe2000fffe0ff */
[----:B------:R-:W-:Y:S01]  /*4c20*/  @!P1 R2UR UR5, R5 ;  /* 0x00000000050592ca */ /* 0x000fe200000e0000 */
[----:B------:R-:W-:Y:S01]  /*4c30*/  VOTEU.ALL UP1, P1 ;  /* 0x0000000000ff7886 */ /* 0x000fe20000820000 */
[----:B------:R-:W-:Y:S01]  /*4c40*/  @!P1 R2UR UR4, R4 ;  /* 0x00000000040492ca */ /* 0x000fe200000e0000 */
[----:B------:R-:W-:Y:S01]  /*4c50*/  UMOV UR30, 0x0 ;  /* 0x00000000001e7882 */ /* 0x000fe20000000000 */
[----:B------:R-:W-:Y:S01]  /*4c60*/  UMOV UR31, 0x10000000 ;  /* 0x10000000001f7882 */ /* 0x000fe20000000000 */
[----:B------:R-:W-:Y:S01]  /*4c70*/  UMOV UR28, UR36 ;  /* 0x00000024001c7c82 */ /* 0x000fe20008000000 */
[----:B------:R-:W-:Y:S01]  /*4c80*/  UMOV UR12, UR36 ;  /* 0x00000024000c7c82 */ /* 0x000fe20008000000 */
[----:B------:R-:W-:Y:S01]  /*4c90*/  UMOV UR9, UR25 ;  /* 0x0000001900097c82 */ /* 0x000fe20008000000 */
[----:B------:R-:W-:Y:S01]  /*4ca0*/  UMOV UR20, UR36 ;  /* 0x0000002400147c82 */ /* 0x000fe20008000000 */
[----:B------:R-:W-:Y:S01]  /*4cb0*/  VOTEU.ALL UP0, P1 ;  /* 0x0000000000ff7886 */ /* 0x000fe20000800000 */
[----:B------:R-:W-:Y:S01]  /*4cc0*/  UMOV UR17, UR25 ;  /* 0x0000001900117c82 */ /* 0x000fe20008000000 */
[----:B-1----:R-:W-:Y:S02]  /*4cd0*/  @!P1 IMAD.MOV.U32 R0, RZ, RZ, 0x4000 ;  /* 0x00004000ff009424 */ /* 0x002fe400078e00ff */
[----:B------:R-:W-:Y:S01]  /*4ce0*/  IMAD.U32 R4, RZ, RZ, UR5 ;  /* 0x00000005ff047e24 */ /* 0x000fe2000f8e00ff */
[----:B------:R-:W-:Y:S01]  /*4cf0*/  @!UP0 UIMAD UR5, UR34, -0x20, UR33 ;  /* 0xffffffe0220588a4 */ /* 0x000fe2000f8e0221 */
[----:B------:R-:W-:Y:S01]  /*4d00*/  IMAD.U32 R5, RZ, RZ, UR4 ;  /* 0x00000004ff057e24 */ /* 0x000fe2000f8e00ff */
[----:B------:R-:W-:Y:S02]  /*4d10*/  @!UP0 ULEA UR4, UR29, UR32, 0xe ;  /* 0x000000201d048291 */ /* 0x000fe4000f8e70ff */
[----:B------:R-:W-:Y:S01]  /*4d20*/  @!P1 R2UR UR6, R4 ;  /* 0x00000000040692ca */ /* 0x000fe200000e0000 */
[----:B------:R-:W-:Y:S01]  /*4d30*/  @!UP0 UIADD3 UR27, UPT, UPT, UR5, 0x80, URZ ;  /* 0x00000080051b8890 */ /* 0x000fe2000fffe0ff */
[----:B------:R-:W-:Y:S01]  /*4d40*/  @!P1 R2UR UR7, R5 ;  /* 0x00000000050792ca */ /* 0x000fe200000e0000 */
[----:B------:R-:W-:Y:S01]  /*4d50*/  @!UP0 UIADD3 UR24, UPT, UPT, UR4, 0x200, URZ ;  /* 0x0000020004188890 */ /* 0x000fe2000fffe0ff */
[----:B------:R-:W-:Y:S01]  /*4d60*/  @!P1 IADD3 R5, P0, PT, R12, 0x780, RZ ;  /* 0x000007800c059810 */ /* 0x000fe20007f1e0ff */
[----:B------:R-:W-:Y:S02]  /*4d70*/  @!UP0 UIADD3 UR10, UPT, UPT, UR26, 0x20, URZ ;  /* 0x000000201a0a8890 */ /* 0x000fe4000fffe0ff */
[----:B------:R-:W-:Y:S01]  /*4d80*/  @!UP0 UIADD3 UR8, UPT, UPT, UR4, 0x1200, URZ ;  /* 0x0000120004088890 */ /* 0x000fe2000fffe0ff */
[----:B------:R-:W-:Y:S01]  /*4d90*/  UMOV UR11, UR27 ;  /* 0x0000001b000b7c82 */ /* 0x000fe20008000000 */
[----:B------:R-:W-:Y:S01]  /*4da0*/  @!UP0 UIADD3 UR18, UPT, UPT, UR26, 0x40, URZ ;  /* 0x000000401a128890 */ /* 0x000fe2000fffe0ff */
[----:B------:R-:W-:Y:S01]  /*4db0*/  @!P1 IMAD.X R4, RZ, RZ, R13, P0 ;  /* 0x000000ffff049224 */ /* 0x000fe200000e060d */
[----:B------:R-:W-:Y:S01]  /*4dc0*/  @!UP0 UIADD3 UR16, UPT, UPT, UR4, 0x2200, URZ ;  /* 0x0000220004108890 */ /* 0x000fe2000fffe0ff */
[----:B------:R-:W-:Y:S03]  /*4dd0*/  UMOV UR19, UR27 ;  /* 0x0000001b00137c82 */ /* 0x000fe60008000000 */
[----:B------:R-:W-:Y:S01]  /*4de0*/  @!UP1 UTMALDG.3D [UR24], [UR6], desc[UR30] ;  /* 0x00001e18060095b4 */ /* 0x000fe20008011000 */
[----:B------:R-:W-:Y:S05]  /*4df0*/  VOTEU.ALL UP1, P1 ;  /* 0x0000000000ff7886 */ /* 0x000fea0000820000 */
[----:B------:R1:W-:Y:S02]  /*4e00*/  @!UP1 UTMALDG.3D [UR8], [UR6], desc[UR30] ;  /* 0x00001e08060095b4 */ /* 0x0003e40008011000 */
[----:B-1----:R-:W-:Y:S02]  /*4e10*/  @!UP0 UIADD3 UR10, UPT, UPT, UR26, 0x60, URZ ;  /* 0x000000601a0a8890 */ /* 0x002fe4000fffe0ff */
[----:B------:R-:W-:Y:S01]  /*4e20*/  @!UP0 UIADD3 UR8, UPT, UPT, UR4, 0x3200, URZ ;  /* 0x0000320004088890 */ /* 0x000fe2000fffe0ff */
[----:B------:R-:W-:Y:S01]  /*4e30*/  VOTEU.ALL UP0, P1 ;  /* 0x0000000000ff7886 */ /* 0x000fe20000800000 */
[----:B------:R-:W-:Y:S04]  /*4e40*/  UIADD3 UR4, UPT, UPT, UR29, 0x1, URZ ;  /* 0x000000011d047890 */ /* 0x000fe8000fffe0ff */
[----:B------:R-:W-:Y:S01]  /*4e50*/  @!UP0 UTMALDG.3D [UR16], [UR6], desc[UR30] ;  /* 0x00001e10060085b4 */ /* 0x000fe20008011000 */
[----:B------:R-:W-:Y:S04]  /*4e60*/  UISETP.NE.AND UP0, UPT, UR4, 0x3, UPT ;  /* 0x000000030400788c */ /* 0x000fe8000bf05270 */
[----:B------:R-:W-:Y:S02]  /*4e70*/  USEL UR29, UR4, URZ, UP0 ;  /* 0x000000ff041d7287 */ /* 0x000fe40008000000 */
[----:B------:R-:W-:Y:S02]  /*4e80*/  USEL UR5, URZ, 0x1, UP0 ;  /* 0x00000001ff057887 */ /* 0x000fe40008000000 */
[----:B------:R-:W-:Y:S01]  /*4e90*/  VOTEU.ALL UP0, P1 ;  /* 0x0000000000ff7886 */ /* 0x000fe20000800000 */
[----:B------:R-:W-:Y:S03]  /*4ea0*/  UPRMT UR4, UR46, 0x654, UR25 ;  /* 0x000006542e047896 */ /* 0x000fe60008000019 */
[----:B------:R-:W-:Y:S01]  /*4eb0*/  LOP3.LUT R6, R6, UR5, RZ, 0x3c, !PT ;  /* 0x0000000506067c12 */ /* 0x000fe2000f8e3cff */
[----:B------:R1:W-:Y:S01]  /*4ec0*/  @!UP0 UTMALDG.3D [UR8], [UR6], desc[UR30] ;  /* 0x00001e08060085b4 */ /* 0x0003e20008011000 */
[----:B------:R2:W-:Y:S02]  /*4ed0*/  @!P1 SYNCS.ARRIVE.TRANS64.RED.A0TR RZ, [UR21+0x20], R0 ;  /* 0x00002000ffff99a7 */ /* 0x0005e40008300415 */
[----:B------:R-:W-:Y:S02]  /*4ee0*/  SHF.L.U32 R7, R6, 0x1f, RZ ;  /* 0x0000001f06077819 */ /* 0x000fe400000006ff */
[----:B------:R-:W-:Y:S01]  /*4ef0*/  SYNCS.ARRIVE.TRANS64.RED.A1T0 RZ, [UR4], RZ ;  /* 0x000000ffffff79a7 */ /* 0x000fe20008100404 */
[----:B-1----:R-:W-:Y:S09]  /*4f00*/  ULEA UR6, UR29, UR32, 0x3 ;  /* 0x000000201d067291 */ /* 0x002ff2000f8e18ff */
[----:B------:R-:W1:Y:S02]  /*4f10*/  SYNCS.PHASECHK.TRANS64.TRYWAIT P2, [UR6+0x38], R7 ;  /* 0x00003807ff0075a7 */ /* 0x000e640008041106 */
[----:B-12---:R-:W-:Y:S05]  /*4f20*/  @!P2 BRA `(.L_x_66) ;  /* 0x000000a40060a947 */ /* 0x006fea0003800000 */
.L_x_195:
        /* <DEDUP_REMOVED lines=14> */
[----:B------:R-:W-:Y:S01]  /*5010*/  @!UP0 ULEA UR5, UR34, UR33, 0x5 ;  /* 0x0000002122058291 */ /* 0x000fe2000f8e28ff */
        /* <DEDUP_REMOVED lines=21> */
[----:B------:R1:W-:Y:S01]  /*5170*/  @!UP0 UTMALDG.3D [UR16], [UR30], desc[UR38] ;  /* 0x000026101e0085b4 */ /* 0x0003e20008011000 */
[----:B------:R-:W-:Y:S04]  /*5180*/  UISETP.NE.AND UP0, UPT, UR4, 0x3, UPT ;  /* 0x000000030400788c */ /* 0x000fe8000bf05270 */
[----:B------:R-:W-:Y:S06]  /*5190*/  USEL UR5, URZ, 0x1, UP0 ;  /* 0x00000001ff057887 */ /* 0x000fec0008000000 */
[----:B------:R-:W-:Y:S04]  /*51a0*/  LOP3.LUT R6, R6, UR5, RZ, 0x3c, !PT ;  /* 0x0000000506067c12 */ /* 0x000fe8000f8e3cff */
[----:B------:R-:W-:Y:S01]  /*51b0*/  SHF.L.U32 R7, R6, 0x1f, RZ ;  /* 0x0000001f06077819 */ /* 0x000fe200000006ff */
[----:B-1----:R-:W-:Y:S02]  /*51c0*/  USEL UR17, UR4, URZ, UP0 ;  /* 0x000000ff04117287 */ /* 0x002fe40008000000 */
[----:B------:R-:W-:Y:S01]  /*51d0*/  VOTEU.ALL UP0, P1 ;  /* 0x0000000000ff7886 */ /* 0x000fe20000800000 */
[----:B------:R-:W-:Y:S02]  /*51e0*/  UPRMT UR4, UR46, 0x654, UR25 ;  /* 0x000006542e047896 */ /* 0x000fe40008000019 */
[----:B------:R-:W-:Y:S02]  /*51f0*/  ULEA UR16, UR17, UR32, 0x3 ;  /* 0x0000002011107291 */ /* 0x000fe4000f8e18ff */
[----:B------:R1:W-:Y:S01]  /*5200*/  @!UP0 UTMALDG.3D [UR8], [UR30], desc[UR38] ;  /* 0x000026081e0085b4 */ /* 0x0003e20008011000 */
[----:B------:R1:W-:Y:S04]  /*5210*/  @!P1 SYNCS.ARRIVE.TRANS64.RED.A0TR RZ, [UR6+0x20], R0 ;  /* 0x00002000ffff99a7 */ /* 0x0003e80008300406 */
[----:B------:R-:W-:Y:S02]  /*5220*/  SYNCS.ARRIVE.TRANS64.RED.A1T0 RZ, [UR4], RZ ;  /* 0x000000ffffff79a7 */ /* 0x000fe40008100404 */
[----:B------:R-:W2:Y:S02]  /*5230*/  SYNCS.PHASECHK.TRANS64.TRYWAIT P2, [UR16+0x38], R7 ;  /* 0x00003807ff0075a7 */ /* 0x000ea40008041110 */
[----:B-12---:R-:W-:Y:S05]  /*5240*/  @!P2 BRA `(.L_x_67) ;  /* 0x000000a000b0a947 */ /* 0x006fea0003800000 */
.L_x_197:
        /* <DEDUP_REMOVED lines=58> */
.L_x_199:
[----:B------:R-:W-:Y:S01]  /*55f0*/  UIADD3 UR9, UPT, UPT, UR17, 0x20, URZ ;  /* 0x0000002011097890 */ /* 0x000fe2000fffe0ff */
[----:B------:R-:W-:Y:S01]  /*5600*/  @!P1 R2UR UR5, R5 ;  /* 0x00000000050592ca */ /* 0x000fe200000e0000 */
[----:B------:R-:W-:Y:S01]  /*5610*/  UMOV UR10, UR26 ;  /* 0x0000001a000a7c82 */ /* 0x000fe20008000000 */
[----:B------:R-:W-:Y:S01]  /*5620*/  @!P1 R2UR UR4, R4 ;  /* 0x00000000040492ca */ /* 0x000fe200000e0000 */
[----:B------:R-:W-:Y:S01]  /*5630*/  VOTEU.ALL UP1, P1 ;  /* 0x0000000000ff7886 */ /* 0x000fe20000820000 */
[----:B------:R-:W-:Y:S01]  /*5640*/  ISETP.NE.AND P0, PT, RZ, UR34, !P1 ;  /* 0x00000022ff007c0c */ /* 0x000fe2000cf05270 */
[----:B------:R-:W-:Y:S01]  /*5650*/  VOTEU.ALL UP0, P1 ;  /* 0x0000000000ff7886 */ /* 0x000fe20000800000 */
[----:B------:R-:W-:Y:S01]  /*5660*/  UMOV UR20, 0x0 ;  /* 0x0000000000147882 */ /* 0x000fe20000000000 */
        /* <DEDUP_REMOVED lines=50> */
.L_x_201:
[----:B------:R-:W-:Y:S01]  /*5990*/  UIADD3 UR9, UPT, UPT, UR16, 0x20, URZ ;  /* 0x0000002010097890 */ /* 0x000fe2000fffe0ff */
[----:B------:R-:W-:Y:S01]  /*59a0*/  @!P1 R2UR UR5, R4 ;  /* 0x00000000040592ca */ /* 0x000fe200000e0000 */
[----:B------:R-:W-:Y:S01]  /*59b0*/  UIADD3 UR35, UPT, UPT, UR35, 0x1, URZ ;  /* 0x0000000123237890 */ /* 0x000fe2000fffe0ff */
[----:B------:R-:W-:Y:S01]  /*59c0*/  @!P1 R2UR UR4, R2 ;  /* 0x00000000020492ca */ /* 0x000fe200000e0000 */
[----:B------:R-:W-:Y:S01]  /*59d0*/  UIADD3 UR27, UPT, UPT, UR13, UR54, URZ ;  /* 0x000000360d1b7290 */ /* 0x000fe2000fffe0ff */
[----:B------:R-:W-:Y:S01]  /*59e0*/  ISETP.NE.OR P0, PT, RZ, UR34, P1 ;  /* 0x00000022ff007c0c */ /* 0x000fe20008f05670 */
[----:B------:R-:W-:Y:S01]  /*59f0*/  VOTEU.ALL UP1, P1 ;  /* 0x0000000000ff7886 */ /* 0x000fe20000820000 */
[----:B------:R-:W-:Y:S01]  /*5a00*/  UMOV UR20, 0x0 ;  /* 0x0000000000147882 */ /* 0x000fe20000000000 */
[----:B------:R-:W-:Y:S01]  /*5a10*/  UMOV UR21, 0x10000000 ;  /* 0x1000000000157882 */ /* 0x000fe20000000000 */
[----:B------:R-:W-:Y:S01]  /*5a20*/  UMOV UR10, UR26 ;  /* 0x0000001a000a7c82 */ /* 0x000fe20008000000 */
[----:B------:R-:W-:Y:S01]  /*5a30*/  UMOV UR12, UR36 ;  /* 0x00000024000c7c82 */ /* 0x000fe20008000000 */
[----:B------:R-:W-:Y:S01]  /*5a40*/  VOTEU.ALL UP0, P1 ;  /* 0x0000000000ff7886 */ /* 0x000fe20000800000 */
[----:B------:R-:W-:Y:S01]  /*5a50*/  VIADD R10, R10, 0x1 ;  /* 0x000000010a0a7836 */ /* 0x000fe20000000000 */
[----:B------:R-:W-:Y:S01]  /*5a60*/  UMOV UR36, UR37 ;  /* 0x0000002500247c82 */ /* 0x000fe20008000000 */
[----:B------:R-:W-:Y:S01]  /*5a70*/  IMAD.U32 R4, RZ, RZ, UR5 ;  /* 0x00000005ff047e24 */ /* 0x000fe2000f8e00ff */
[----:B------:R-:W-:Y:S01]  /*5a80*/  UMOV UR5, 0x10000000 ;  /* 0x1000000000057882 */ /* 0x000fe20000000000 */
[----:B------:R-:W-:Y:S01]  /*5a90*/  @!UP0 UIADD3 UR6, UPT, UPT, UR33, 0xe0, URZ ;  /* 0x000000e021068890 */ /* 0x000fe2000fffe0ff */
[----:B-1----:R-:W-:Y:S01]  /*5aa0*/  IMAD.U32 R5, RZ, RZ, UR4 ;  /* 0x00000004ff057e24 */ /* 0x002fe2000f8e00ff */
[----:B------:R-:W-:Y:S04]  /*5ab0*/  @!UP0 ULEA UR4, UR18, UR32, 0xe ;  /* 0x0000002012048291 */ /* 0x000fe8000f8e70ff */
[----:B------:R-:W-:Y:S01]  /*5ac0*/  @!UP0 UIADD3 UR8, UPT, UPT, UR4, 0x200, URZ ;  /* 0x0000020004088890 */ /* 0x000fe2000fffe0ff */
[----:B------:R-:W-:Y:S01]  /*5ad0*/  @!P1 IMAD.U32 R0, RZ, RZ, UR6 ;  /* 0x00000006ff009e24 */ /* 0x000fe2000f8e00ff */
[----:B------:R-:W-:Y:S01]  /*5ae0*/  @!P1 R2UR UR6, R4 ;  /* 0x00000000040692ca */ /* 0x000fe200000e0000 */
[----:B------:R-:W-:Y:S01]  /*5af0*/  @!P0 IMAD R0, RZ, RZ, UR33 ;  /* 0x00000021ff008e24 */ /* 0x000fe2000f8e02ff */
[----:B------:R-:W-:Y:S02]  /*5b00*/  @!P1 R2UR UR7, R5 ;  /* 0x00000000050792ca */ /* 0x000fe400000e0000 */
[----:B------:R-:W-:Y:S11]  /*5b10*/  PLOP3.LUT P0, PT, P1, PT, PT, 0x8, 0x80 ;  /* 0x000000000080781c */ /* 0x000ff60000f0e170 */
[----:B------:R-:W-:Y:S02]  /*5b20*/  @!UPT UIADD3 URZ, UPT, UPT, URZ, URZ, URZ ;  /* 0x000000fffffff290 */ /* 0x000fe4000fffe0ff */
[C---:B------:R-:W-:Y:S02]  /*5b30*/  @P0 R2UR.BROADCAST UR11, R0.reuse ;  /* 0x00000000000b02ca */ /* 0x040fe400008e0000 */
[----:B------:R-:W-:Y:S11]  /*5b40*/  PLOP3.LUT P0, PT, P1, PT, PT, 0x8, 0x80 ;  /* 0x000000000080781c */ /* 0x000ff60000f0e170 */
[----:B------:R1:W-:Y:S01]  /*5b50*/  @!UP1 UTMALDG.3D [UR8], [UR6], desc[UR20] ;  /* 0x00001408060095b4 */ /* 0x0003e20008011000 */
[----:B------:R-:W-:Y:S01]  /*5b60*/  VOTEU.ALL UP1, P1 ;  /* 0x0000000000ff7886 */ /* 0x000fe20000820000 */
[----:B-1----:R-:W-:Y:S01]  /*5b70*/  @!UP0 UIADD3 UR10, UPT, UPT, UR26, 0x20, URZ ;  /* 0x000000201a0a8890 */ /* 0x002fe2000fffe0ff */
[C---:B------:R-:W-:Y:S01]  /*5b80*/  @P0 R2UR.BROADCAST UR11, R0.reuse ;  /* 0x00000000000b02ca */ /* 0x040fe200008e0000 */
[----:B------:R-:W-:Y:S01]  /*5b90*/  @!UP0 UIADD3 UR8, UPT, UPT, UR4, 0x1200, URZ ;  /* 0x0000120004088890 */ /* 0x000fe2000fffe0ff */
        /* <DEDUP_REMOVED lines=8> */
[----:B------:R-:W-:Y:S01]  /*5c20*/  UPLOP3.LUT UP1, UPT, UPT, UPT, UPT, 0x80, 0x8 ;  /* 0x000000000008789c */ /* 0x000fe20003f2f070 */
[----:B-1----:R-:W-:Y:S01]  /*5c30*/  @P0 R2UR.BROADCAST UR11, R0 ;  /* 0x00000000000b02ca */ /* 0x002fe200008e0000 */
[----:B------:R-:W-:Y:S01]  /*5c40*/  @!UP0 UIADD3 UR10, UPT, UPT, UR26, 0x60, URZ ;  /* 0x000000601a0a8890 */ /* 0x000fe2000fffe0ff */
[C---:B------:R-:W-:Y:S01]  /*5c50*/  ISETP.NE.AND P0, PT, R10.reuse, 0x2, PT ;  /* 0x000000020a00780c */ /* 0x040fe20003f05270 */
[----:B------:R-:W-:Y:S01]  /*5c60*/  @!UP0 UIADD3 UR8, UPT, UPT, UR4, 0x3200, URZ ;  /* 0x0000320004088890 */ /* 0x000fe2000fffe0ff */
[----:B------:R-:W-:Y:S02]  /*5c70*/  VOTEU.ALL UP0, P1 ;  /* 0x0000000000ff7886 */ /* 0x000fe40000800000 */
[----:B------:R-:W-:Y:S01]  /*5c80*/  UMOV UR4, 0x0 ;  /* 0x0000000000047882 */ /* 0x000fe20000000000 */
[----:B------:R-:W-:Y:S02]  /*5c90*/  SEL R0, RZ, 0x1, P0 ;  /* 0x00000001ff007807 */ /* 0x000fe40000000000 */
[----:B------:R-:W-:Y:S02]  /*5ca0*/  SEL R10, R10, RZ, P0 ;  /* 0x000000ff0a0a7207 */ /* 0x000fe40000000000 */
[----:B------:R-:W-:Y:S02]  /*5cb0*/  LOP3.LUT R9, R9, R0, RZ, 0x3c, !PT ;  /* 0x0000000009097212 */ /* 0x000fe400078e3cff */
[----:B------:R1:W-:Y:S01]  /*5cc0*/  @!UP0 UTMALDG.3D [UR8], [UR6], desc[UR4] ;  /* 0x00000408060085b4 */ /* 0x0003e20008011000 */
[----:B------:R2:W-:Y:S01]  /*5cd0*/  @!P1 SYNCS.ARRIVE.TRANS64.RED.A0TR RZ, [UR16+0x20], R3 ;  /* 0x00002003ffff99a7 */ /* 0x0005e20008300410 */
[----:B-1----:R-:W-:Y:S02]  /*5ce0*/  UIADD3 UR4, UPT, UPT, UR18, 0x1, URZ ;  /* 0x0000000112047890 */ /* 0x002fe4000fffe0ff */
[----:B------:R-:W-:Y:S02]  /*5cf0*/  UIADD3 UR11, UPT, UPT, UR14, UR52, URZ ;  /* 0x000000340e0b7290 */ /* 0x000fe4000fffe0ff */
[----:B------:R-:W-:Y:S04]  /*5d00*/  UISETP.NE.AND UP0, UPT, UR4, 0x3, UPT ;  /* 0x000000030400788c */ /* 0x000fe8000bf05270 */
[----:B------:R-:W-:Y:S02]  /*5d10*/  USEL UR29, UR4, URZ, UP0 ;  /* 0x000000ff041d7287 */ /* 0x000fe40008000000 */
[----:B------:R-:W-:Y:S02]  /*5d20*/  UPRMT UR4, UR46, 0x654, UR9 ;  /* 0x000006542e047896 */ /* 0x000fe40008000009 */
[----:B------:R-:W-:Y:S06]  /*5d30*/  USEL UR5, URZ, 0x1, UP0 ;  /* 0x00000001ff057887 */ /* 0x000fec0008000000 */
[----:B------:R-:W-:Y:S01]  /*5d40*/  LOP3.LUT R11, R6, UR5, RZ, 0x3c, !PT ;  /* 0x00000005060b7c12 */ /* 0x000fe2000f8e3cff */
[----:B------:R-:W-:Y:S01]  /*5d50*/  SYNCS.ARRIVE.TRANS64.RED.A1T0 RZ, [UR4], RZ ;  /* 0x000000ffffff79a7 */ /* 0x000fe20008100404 */
[----:B------:R-:W-:Y:S05]  /*5d60*/  BRA.U UP3, `(.L_x_70) ;  /* 0xffffffd903b87547 */ /* 0x000fea000b83ffff */
[----:B------:R-:W-:Y:S01]  /*5d70*/  UIADD3 UR32, UPT, UPT, UR32, 0x38, URZ ;  /* 0x0000003820207890 */ /* 0x000fe2000fffe0ff */
[----:B--2---:R-:W-:-:S03]  /*5d80*/  SHF.L.U32 R3, R11, 0x1f, RZ ;  /* 0x0000001f0b037819 */ /* 0x004fc600000006ff */
[----:B------:R-:W-:-:S09]  /*5d90*/  ULEA UR4, UR29, UR32, 0x3 ;  /* 0x000000201d047291 */ /* 0x000fd2000f8e18ff */
[----:B------:R-:W1:Y:S02]  /*5da0*/  SYNCS.PHASECHK.TRANS64.TRYWAIT P0, [UR4], R3 ;  /* 0x00000003ff0075a7 */ /* 0x000e640008001104 */
[----:B-1----:R-:W-:Y:S05]  /*5db0*/  @!P0 BRA `(.L_x_71) ;  /* 0x00000098001c8947 */ /* 0x002fea0003800000 */
.L_x_203:
[----:B------:R-:W-:-:S04]  /*5dc0*/  UIADD3 UR4, UPT, UPT, UR29, 0x1, URZ ;  /* 0x000000011d047890 */ /* 0x000fc8000fffe0ff */
[----:B------:R-:W-:-:S04]  /*5dd0*/  UISETP.NE.AND UP0, UPT, UR4, 0x3, UPT ;  /* 0x000000030400788c */ /* 0x000fc8000bf05270 */
[----:B------:R-:W-:Y:S02]  /*5de0*/  USEL UR6, URZ, 0x1, UP0 ;  /* 0x00000001ff067887 */ /* 0x000fe40008000000 */
[----:B------:R-:W-:-:S04]  /*5df0*/  USEL UR4, UR4, URZ, UP0 ;  /* 0x000000ff04047287 */ /* 0x000fc80008000000 */
[----:B------:R-:W-:Y:S01]  /*5e00*/  ULEA UR5, UR4, UR32, 0x3 ;  /* 0x0000002004057291 */ /* 0x000fe2000f8e18ff */
[----:B------:R-:W-:-:S04]  /*5e10*/  LOP3.LUT R11, R11, UR6, RZ, 0x3c, !PT ;  /* 0x000000060b0b7c12 */ /* 0x000fc8000f8e3cff */
[----:B-1----:R-:W-:-:S04]  /*5e20*/  SHF.L.U32 R3, R11, 0x1f, RZ ;  /* 0x0000001f0b037819 */ /* 0x002fc800000006ff */
[----:B------:R-:W1:Y:S02]  /*5e30*/  SYNCS.PHASECHK.TRANS64.TRYWAIT P0, [UR5], R3 ;  /* 0x00000003ff0075a7 */ /* 0x000e640008001105 */
[----:B-1----:R-:W-:Y:S05]  /*5e40*/  @!P0 BRA `(.L_x_72) ;  /* 0x0000009800108947 */ /* 0x002fea0003800000 */
.L_x_205:
        /* <DEDUP_REMOVED lines=8> */
.L_x_73:
[----:B-1----:R1:W2:Y:S02]  /*5ed0*/  SYNCS.PHASECHK.TRANS64.TRYWAIT P0, [R0+URZ], R3 ;  /* 0x00000003000075a7 */ /* 0x0022a400080011ff */
[----:B--2---:R-:W-:Y:S05]  /*5ee0*/  @!P0 NANOSLEEP.SYNCS 0x989680 ;  /* 0x009896800000895d */ /* 0x004fea0003900000 */
[----:B------:R-:W2:Y:S02]  /*5ef0*/  @!P0 SYNCS.PHASECHK.TRANS64 P0, [R0+URZ], R3 ;  /* 0x00000003000085a7 */ /* 0x000ea400080010ff */
[----:B--23--:R-:W-:Y:S05]  /*5f00*/  @P0 EXIT ;  /* 0x000000000000094d */ /* 0x00cfea0003800000 */
[----:B------:R-:W-:Y:S05]  /*5f10*/  BRA `(.L_x_73) ;  /* 0xfffffffc00ec7947 */ /* 0x000fea000383ffff */
.L_x_55:
[----:B------:R-:W-:-:S06]  /*5f20*/  UISETP.GE.AND UP0, UPT, UR24, 0x4, UPT ;  /* 0x000000041800788c */ /* 0x000fcc000bf06270 */
[----:B------:R-:W-:-:S13]  /*5f30*/  PLOP3.LUT P0, PT, PT, PT, UP0, 0x80, 0x8 ;  /* 0x000000000008781c */ /* 0x000fda0003f0f008 */
[----:B------:R-:W-:Y:S05]  /*5f40*/  @!P0 EXIT ;  /* 0x000000000000894d */ /* 0x000fea0003800000 */
[----:B------:R-:W-:Y:S01]  /*5f50*/  BAR.SYNC.DEFER_BLOCKING 0x6, 0xa0 ;  /* 0x0182800000007b1d */ /* 0x000fe20000010000 */
[----:B------:R-:W-:Y:S02]  /*5f60*/  HFMA2 R92, -RZ, RZ, 0, 2.384185791015625e-06 ;  /* 0x00000028ff5c7431 */ /* 0x000fe400000001ff */
[C---:B------:R-:W-:Y:S01]  /*5f70*/  IMAD.SHL.U32 R0, R93.reuse, 0x4, RZ ;  /* 0x000000045d007824 */ /* 0x040fe200078e00ff */
[C---:B------:R-:W-:Y:S01]  /*5f80*/  SHF.L.U32 R2, R93.reuse, 0x10, RZ ;  /* 0x000000105d027819 */ /* 0x040fe200000006ff */
[C---:B------:R-:W-:Y:S01]  /*5f90*/  IMAD.SHL.U32 R91, R93.reuse, 0x80, RZ ;  /* 0x000000805d5b7824 */ /* 0x040fe200078e00ff */
[----:B------:R-:W-:Y:S01]  /*5fa0*/  R2P PR, R93, 0x18 ;  /* 0x000000185d007804 */ /* 0x000fe20000000000 */
[----:B------:R-:W-:Y:S01]  /*5fb0*/  UMOV UR4, 0x400 ;  /* 0x0000040000047882 */ /* 0x000fe20000000000 */
[----:B------:R-:W1:Y:S01]  /*5fc0*/  LDCU.64 UR6, c[0x0][0xa88] ;  /* 0x00015100ff0677ac */ /* 0x000e620008000a00 */
[----:B------:R-:W2:Y:S01]  /*5fd0*/  LDC.64 R76, c[0x0][0xab0] ;  /* 0x0002ac00ff4c7b82 */ /* 0x000ea20000000a00 */
[----:B------:R-:W-:Y:S01]  /*5fe0*/  LOP3.LUT R2, R2, 0x600000, RZ, 0xc0, !PT ;  /* 0x0060000002027812 */ /* 0x000fe200078ec0ff */
[----:B------:R-:W-:Y:S01]  /*5ff0*/  IMAD.MOV.U32 R90, RZ, RZ, 0x50 ;  /* 0x00000050ff5a7424 */ /* 0x000fe200078e00ff */
[----:B------:R-:W-:Y:S01]  /*6000*/  ULEA UR4, UR46, UR4, 0x18 ;  /* 0x000000042e047291 */ /* 0x000fe2000f8ec0ff */
[----:B------:R-:W-:Y:S01]  /*6010*/  LOP3.LUT R91, R91, 0x307c, R0, 0xc8, !PT ;  /* 0x0000307c5b5b7812 */ /* 0x000fe200078ec800 */
[----:B------:R-:W3:Y:S01]  /*6020*/  LDCU UR5, c[0x0][0x370] ;  /* 0x00006e00ff0577ac */ /* 0x000ee20008000800 */
[----:B------:R-:W-:-:S02]  /*6030*/  LOP3.LUT R93, R93, 0x60, RZ, 0xc0, !PT ;  /* 0x000000605d5d7812 */ /* 0x000fc400078ec0ff */
[----:B------:R-:W-:Y:S01]  /*6040*/  CS2R R88, SRZ ;  /* 0x0000000000587805 */ /* 0x000fe2000001ff00 */
[----:B------:R-:W4:Y:S01]  /*6050*/  LDC.64 R74, c[0x0][0xaa8] ;  /* 0x0002aa00ff4a7b82 */ /* 0x000f220000000a00 */
[----:B------:R-:W-:Y:S01]  /*6060*/  SEL R92, R92, 0x18, !P3 ;  /* 0x000000185c5c7807 */ /* 0x000fe20005800000 */
[----:B------:R-:W2:Y:S01]  /*6070*/  LDCU.64 UR58, c[0x0][0x348] ;  /* 0x00006900ff3a77ac */ /* 0x000ea20008000a00 */
[----:B------:R-:W-:Y:S01]  /*6080*/  SEL R90, R90, 0x30, !P4 ;  /* 0x000000305a5a7807 */ /* 0x000fe20006000000 */
[----:B------:R-:W-:Y:S01]  /*6090*/  UMOV UR56, 0x1 ;  /* 0x0000000100387882 */ /* 0x000fe20000000000 */
[----:B------:R-:W2:Y:S01]  /*60a0*/  LDCU UR45, c[0x0][0xd0c] ;  /* 0x0001a180ff2d77ac */ /* 0x000ea20008000800 */
[----:B------:R-:W2:Y:S01]  /*60b0*/  LDS R3, [UR4+0xe0] ;  /* 0x0000e004ff037984 */ /* 0x000ea20008000800 */
[----:B-1----:R-:W-:Y:S02]  /*60c0*/  IMAD.U32 R82, RZ, RZ, UR6 ;  /* 0x00000006ff527e24 */ /* 0x002fe4000f8e00ff */
[----:B------:R-:W-:Y:S01]  /*60d0*/  IMAD.U32 R81, RZ, RZ, UR7 ;  /* 0x00000007ff517e24 */ /* 0x000fe2000f8e00ff */
[----:B------:R-:W1:Y:S01]  /*60e0*/  LDCU.64 UR6, c[0x0][0xa90] ;  /* 0x00015200ff0677ac */ /* 0x000e620008000a00 */
[----:B---3--:R-:W-:Y:S01]  /*60f0*/  IMAD.U32 R85, RZ, RZ, UR5 ;  /* 0x00000005ff557e24 */ /* 0x008fe2000f8e00ff */
[----:B------:R-:W-:Y:S01]  /*6100*/  UIADD3 UR4, UPT, UPT, UR4, 0x200, URZ ;  /* 0x0000020004047890 */ /* 0x000fe2000fffe0ff */
[----:B------:R-:W3:Y:S05]  /*6110*/  LDCU UR41, c[0x0][0xd30] ;  /* 0x0001a600ff2977ac */ /* 0x000eea0008000800 */
[----:B------:R-:W-:Y:S01]  /*6120*/  IMAD.U32 R95, RZ, RZ, UR4 ;  /* 0x00000004ff5f7e24 */ /* 0x000fe2000f8e00ff */
[----:B------:R-:W-:Y:S01]  /*6130*/  IADD3 R91, PT, PT, R91, UR4, RZ ;  /* 0x000000045b5b7c10 */ /* 0x000fe2000fffe0ff */
[----:B------:R-:W2:Y:S01]  /*6140*/  LDCU.64 UR42, c[0x0][0xd28] ;  /* 0x0001a500ff2a77ac */ /* 0x000ea20008000a00 */
[----:B------:R-:W2:Y:S01]  /*6150*/  LDCU.128 UR60, c[0x0][0xd10] ;  /* 0x0001a200ff3c77ac */ /* 0x000ea20008000c00 */
[----:B-1----:R-:W-:Y:S01]  /*6160*/  MOV R84, UR6 ;  /* 0x0000000600547c02 */ /* 0x002fe20008000f00 */
[----:B------:R-:W-:Y:S01]  /*6170*/  IMAD.U32 R83, RZ, RZ, UR7 ;  /* 0x00000007ff537e24 */ /* 0x000fe2000f8e00ff */
[----:B------:R-:W1:Y:S01]  /*6180*/  LDCU UR57, c[0x0][0x374] ;  /* 0x00006e80ff3977ac */ /* 0x000e620008000800 */
[----:B------:R-:W-:Y:S01]  /*6190*/  UMOV UR37, URZ ;  /* 0x000000ff00257c82 */ /* 0x000fe20008000000 */
[----:B------:R-:W-:Y:S01]  /*61a0*/  UMOV UR52, URZ ;  /* 0x000000ff00347c82 */ /* 0x000fe20008000000 */
[----:B------:R-:W-:Y:S01]  /*61b0*/  UMOV UR55, URZ ;  /* 0x000000ff00377c82 */ /* 0x000fe20008000000 */
[----:B------:R-:W-:Y:S01]  /*61c0*/  UMOV UR53, URZ ;  /* 0x000000ff00357c82 */ /* 0x000fe20008000000 */
[----:B--23--:R-:W-:-:S07]  /*61d0*/  IMAD.IADD R2, R3, 0x1, R2 ;  /* 0x0000000103027824 */ /* 0x00cfce00078e0202 */
.L_x_164:
[----:B------:R-:W2:Y:S01]  /*61e0*/  S2UR UR40, SR_CgaCtaId ;  /* 0x00000000002879c3 */ /* 0x000ea20000008800 */
[----:B------:R-:W-:Y:S01]  /*61f0*/  UMOV UR4, 0x400 ;  /* 0x0000040000047882 */ /* 0x000fe20000000000 */
[----:B------:R-:W-:Y:S01]  /*6200*/  SHF.L.U32 R3, R89, 0x1f, RZ ;  /* 0x0000001f59037819 */ /* 0x000fe200000006ff */
[----:B--2---:R-:W-:Y:S06]  /*6210*/  ULEA UR47, UR40, UR4, 0x18 ;  /* 0x00000004282f7291 */ /* 0x004fec000f8ec0ff */
[C---:B------:R-:W-:Y:S02]  /*6220*/  LEA R0, R88.reuse, UR47, 0x3 ;  /* 0x0000002f58007c11 */ /* 0x040fe4000f8e18ff */
[----:B------:R-:W-:Y:S02]  /*6230*/  LEA R5, R88, UR47, 0x4 ;  /* 0x0000002f58057c11 */ /* 0x000fe4000f8e20ff */
[----:B------:R-:W2:Y:S02]  /*6240*/  SYNCS.PHASECHK.TRANS64.TRYWAIT P0, [R0+URZ+0x60], R3 ;  /* 0x00006003000075a7 */ /* 0x000ea400080011ff */
[----:B--23--:R-:W-:Y:S05]  /*6250*/  @!P0 BRA `(.L_x_74) ;  /* 0x0000009400248947 */ /* 0x00cfea0003800000 */
.L_x_206:
[----:B------:R-:W-:Y:S01]  /*6260*/  R2UR UR7, R94 ;  /* 0x000000005e0772ca */ /* 0x000fe200000e0000 */
[----:B------:R-:W3:Y:S01]  /*6270*/  LDS.128 R4, [R5+0xc0] ;  /* 0x0000c00005047984 */ /* 0x000ee20000000c00 */
[----:B--2---:R-:W-:Y:S01]  /*6280*/  VIADD R0, R0, 0x70 ;  /* 0x0000007000007836 */ /* 0x004fe20000000000 */
[----:B------:R-:W-:Y:S04]  /*6290*/  UISETP.GE.AND UP0, UPT, UR44, 0x1, UPT ;  /* 0x000000012c00788c */ /* 0x000fe8000bf06270 */
[----:B------:R-:W-:Y:S01]  /*62a0*/  PRMT R0, RZ, 0x654, R0 ;  /* 0x00000654ff007816 */ /* 0x000fe20000000000 */
[----:B------:R-:W-:Y:S01]  /*62b0*/  @!PT LDS RZ, [RZ] ;  /* 0x00000000fffff984 */ /* 0x000fe20000000800 */
[----:B------:R-:W-:Y:S01]  /*62c0*/  @!PT LDS RZ, [RZ] ;  /* 0x00000000fffff984 */ /* 0x000fe20000000800 */
[----:B------:R-:W-:Y:S01]  /*62d0*/  @!PT LDS RZ, [RZ] ;  /* 0x00000000fffff984 */ /* 0x000fe20000000800 */
[----:B------:R-:W-:Y:S01]  /*62e0*/  @!PT LDS RZ, [RZ] ;  /* 0x00000000fffff984 */ /* 0x000fe20000000800 */
[----:B------:R2:W-:Y:S06]  /*62f0*/  MEMBAR.ALL.CTA ;  /* 0x0000000000007992 */ /* 0x0005ec0000008000 */
[----:B--2---:R-:W2:Y:S02]  /*6300*/  FENCE.VIEW.ASYNC.S ;  /* 0x00000000000073c6 */ /* 0x004ea40000000000 */
[----:B--2---:R2:W-:Y:S01]  /*6310*/  SYNCS.ARRIVE.TRANS64.RED.A1T0 RZ, [R0+URZ], RZ ;  /* 0x000000ff00ff79a7 */ /* 0x0045e200081004ff */
[----:B---3--:R-:W-:Y:S11]  /*6320*/  LOP3.LUT P0, RZ, R6, 0x1, RZ, 0xc0, !PT ;  /* 0x0000000106ff7812 */ /* 0x008ff6000780c0ff */
[----:B------:R-:W-:Y:S02]  /*6330*/  @!UPT UIADD3 URZ, UPT, UPT, URZ, URZ, URZ ;  /* 0x000000fffffff290 */ /* 0x000fe4000fffe0ff */
[----:B------:R-:W-:Y:S01]  /*6340*/  VOTEU.ANY UP1, P0 ;  /* 0x0000000000ff7886 */ /* 0x000fe20000020100 */
[----:B------:R-:W-:Y:S01]  /*6350*/  PLOP3.LUT P0, PT, PT, PT, UP1, 0x80, 0x8 ;  /* 0x000000000008781c */ /* 0x000fe20003f0f018 */
[----:B------:R-:W-:Y:S06]  /*6360*/  UP2UR UR4, UPR, URZ, 0x2 ;  /* 0x00000002ff047883 */ /* 0x000fec0008000000 */
[----:B------:R-:W-:Y:S06]  /*6370*/  IMAD.U32 R96, RZ, RZ, UR4 ;  /* 0x00000004ff607e24 */ /* 0x000fec000f8e00ff */
[----:B------:R-:W-:Y:S02]  /*6380*/  @P0 SHF.R.U32.HI R3, RZ, 0x10, R5 ;  /* 0x00000010ff030819 */ /* 0x000fe40000011605 */
[----:B------:R-:W-:Y:S02]  /*6390*/  @P0 MOV R8, R4 ;  /* 0x0000000400080202 */ /* 0x000fe40000000f00 */
[----:B------:R-:W-:Y:S02]  /*63a0*/  @P0 R2UR UR4, R3 ;  /* 0x00000000030402ca */ /* 0x000fe400000e0000 */
[----:B------:R-:W-:Y:S02]  /*63b0*/  @P0 LOP3.LUT R4, R5, 0xffff, RZ, 0xc0, !PT ;  /* 0x0000ffff05040812 */ /* 0x000fe400078ec0ff */
[----:B------:R-:W-:Y:S02]  /*63c0*/  @P0 R2UR UR6, R8 ;  /* 0x00000000080602ca */ /* 0x000fe400000e0000 */
[----:B------:R-:W-:Y:S07]  /*63d0*/  @P0 R2UR UR5, R4 ;  /* 0x00000000040502ca */ /* 0x000fee00000e0000 */
[----:B------:R-:W-:Y:S02]  /*63e0*/  @UP1 UMOV UR7, UR4 ;  /* 0x0000000400071c82 */ /* 0x000fe40008000000 */
[----:B------:R-:W-:Y:S02]  /*63f0*/  IMAD.U32 R94, RZ, RZ, UR7 ;  /* 0x00000007ff5e7e24 */ /* 0x000fe4000f8e00ff */
[----:B------:R-:W-:Y:S02]  /*6400*/  @UP1 UMOV UR39, UR6 ;  /* 0x0000000600271c82 */ /* 0x000fe40008000000 */
[----:B------:R-:W-:Y:S01]  /*6410*/  @UP1 UMOV UR38, UR5 ;  /* 0x0000000500261c82 */ /* 0x000fe20008000000 */
[----:B--2---:R-:W-:Y:S05]  /*6420*/  BRA.U !UP0, `(.L_x_75) ;  /* 0x0000000108d07547 */ /* 0x004fea000b800000 */
[----:B------:R-:W2:Y:S01]  /*6430*/  LDCU UR14, c[0x0][0xd20] ;  /* 0x0001a400ff0e77ac */ /* 0x000ea20008000800 */
[----:B------:R-:W-:Y:S01]  /*6440*/  R2UR UR10, R85 ;  /* 0x00000000550a72ca */ /* 0x000fe200000e0000 */
[----:B-1----:R-:W-:Y:S02]  /*6450*/  UIMAD.WIDE.U32 UR4, UR57, UR63, URZ ;  /* 0x0000003f390472a5 */ /* 0x002fe4000f8e00ff */
[----:B------:R-:W-:Y:S02]  /*6460*/  UISETP.NE.AND UP0, UPT, UR62, 0x1, UPT ;  /* 0x000000013e00788c */ /* 0x000fe4000bf05270 */
[----:B------:R-:W-:Y:S02]  /*6470*/  UIMAD.WIDE.U32 UR8, UR38, UR63, URZ ;  /* 0x0000003f260872a5 */ /* 0x000fe4000f8e00ff */
[----:B------:R-:W-:Y:S02]  /*6480*/  UISETP.NE.AND UP1, UPT, UR45, 0x1, UPT ;  /* 0x000000012d00788c */ /* 0x000fe4000bf25270 */
[----:B------:R-:W-:Y:S04]  /*6490*/  UIMAD.WIDE.U32 UR12, UR39, UR60, URZ ;  /* 0x0000003c270c72a5 */ /* 0x000fe8000f8e00ff */
[----:B------:R-:W-:Y:S02]  /*64a0*/  UIMAD.WIDE.U32 UR6, UR10, UR60, URZ ;  /* 0x0000003c0a0672a5 */ /* 0x000fe4000f8e00ff */
[----:B------:R-:W-:Y:S01]  /*64b0*/  UISETP.NE.AND UP2, UPT, UR44, 0x1, UPT ;  /* 0x000000012c00788c */ /* 0x000fe2000bf45270 */
[----:B------:R-:W-:Y:S02]  /*64c0*/  UMOV UR4, UR5 ;  /* 0x0000000500047c82 */ /* 0x000fe40008000000 */
[----:B--2---:R-:W-:Y:S03]  /*64d0*/  USHF.R.U32.HI UR5, URZ, UR14, UR4 ;  /* 0x0000000eff057299 */ /* 0x004fe60008011604 */
[----:B------:R-:W-:Y:S02]  /*64e0*/  UMOV UR4, UR7 ;  /* 0x0000000700047c82 */ /* 0x000fe40008000000 */
[----:B------:R-:W-:Y:S02]  /*64f0*/  USHF.R.U32.HI UR7, URZ, UR61, UR4 ;  /* 0x0000003dff077299 */ /* 0x000fe40008011604 */
[----:B------:R-:W-:Y:S02]  /*6500*/  USEL UR4, UR57, UR5, !UP0 ;  /* 0x0000000539047287 */ /* 0x000fe4000c000000 */
[----:B------:R-:W-:Y:S01]  /*6510*/  USEL UR7, UR10, UR7, !UP1 ;  /* 0x000000070a077287 */ /* 0x000fe2000c800000 */
[----:B------:R-:W-:Y:S01]  /*6520*/  UMOV UR5, UR9 ;  /* 0x0000000900057c82 */ /* 0x000fe20008000000 */
[----:B------:R-:W-:Y:S02]  /*6530*/  UIMAD.WIDE.U32 UR8, UR4, UR42, URZ ;  /* 0x0000002a040872a5 */ /* 0x000fe4000f8e00ff */
[----:B------:R-:W-:Y:S03]  /*6540*/  USHF.R.U32.HI UR6, URZ, UR14, UR5 ;  /* 0x0000000eff067299 */ /* 0x000fe60008011605 */
[----:B------:R-:W-:Y:S01]  /*6550*/  UMOV UR5, UR13 ;  /* 0x0000000d00057c82 */ /* 0x000fe20008000000 */
[----:B------:R-:W-:Y:S02]  /*6560*/  UIMAD.WIDE.U32 UR12, UR7, UR42, URZ ;  /* 0x0000002a070c72a5 */ /* 0x000fe4000f8e00ff */
[----:B------:R-:W-:Y:S02]  /*6570*/  USEL UR6, UR38, UR6, !UP0 ;  /* 0x0000000626067287 */ /* 0x000fe4000c000000 */
[----:B------:R-:W-:Y:S01]  /*6580*/  USHF.R.U32.HI UR5, URZ, UR61, UR5 ;  /* 0x0000003dff057299 */ /* 0x000fe20008011605 */
[----:B------:R-:W-:Y:S02]  /*6590*/  UMOV UR8, UR9 ;  /* 0x0000000900087c82 */ /* 0x000fe40008000000 */
[----:B------:R-:W-:Y:S02]  /*65a0*/  @UP2 USHF.R.U32.HI UR4, URZ, UR43, UR8 ;  /* 0x0000002bff042299 */ /* 0x000fe40008011608 */
[----:B------:R-:W-:Y:S02]  /*65b0*/  USEL UR5, UR39, UR5, !UP1 ;  /* 0x0000000527057287 */ /* 0x000fe4000c800000 */
[----:B------:R-:W-:Y:S01]  /*65c0*/  UIMAD UR4, UR44, UR4, URZ ;  /* 0x000000042c0472a4 */ /* 0x000fe2000f8e02ff */
[----:B------:R-:W-:Y:S01]  /*65d0*/  UMOV UR8, UR13 ;  /* 0x0000000d00087c82 */ /* 0x000fe20008000000 */
[----:B------:R-:W-:Y:S02]  /*65e0*/  UIMAD.WIDE.U32 UR12, UR6, UR42, URZ ;  /* 0x0000002a060c72a5 */ /* 0x000fe4000f8e00ff */
[----:B------:R-:W-:Y:S02]  /*65f0*/  @UP2 USHF.R.U32.HI UR7, URZ, UR43, UR8 ;  /* 0x0000002bff072299 */ /* 0x000fe40008011608 */
[----:B------:R-:W-:Y:S02]  /*6600*/  UISETP.GE.AND UP0, UPT, UR6, UR4, UPT ;  /* 0x000000040600728c */ /* 0x000fe4000bf06270 */
[----:B------:R-:W-:Y:S01]  /*6610*/  UIMAD UR8, UR44, UR7, URZ ;  /* 0x000000072c0872a4 */ /* 0x000fe2000f8e02ff */
[----:B------:R-:W-:Y:S03]  /*6620*/  UMOV UR4, UR13 ;  /* 0x0000000d00047c82 */ /* 0x000fe60008000000 */
[----:B------:R-:W-:Y:S02]  /*6630*/  UISETP.GE.OR UP0, UPT, UR5, UR8, UP0 ;  /* 0x000000080500728c */ /* 0x000fe40008706670 */
[----:B------:R-:W-:Y:S02]  /*6640*/  USHF.R.U32.HI UR4, URZ, UR43, UR4 ;  /* 0x0000002bff047299 */ /* 0x000fe40008011604 */
[----:B------:R-:W-:Y:S02]  /*6650*/  UIMAD.WIDE.U32 UR8, UR5, UR42, URZ ;  /* 0x0000002a050872a5 */ /* 0x000fe4000f8e00ff */
[----:B------:R-:W-:Y:S02]  /*6660*/  USEL UR12, UR6, UR4, !UP2 ;  /* 0x00000004060c7287 */ /* 0x000fe4000d000000 */
[----:B------:R-:W-:Y:S02]  /*6670*/  UIADD3 UR8, UPT, UPT, -UR5, URZ, URZ ;  /* 0x000000ff05087290 */ /* 0x000fe4000fffe1ff */
[----:B------:R-:W-:Y:S01]  /*6680*/  UIADD3 UR10, UPT, UPT, -UR12, URZ, URZ ;  /* 0x000000ff0c0a7290 */ /* 0x000fe2000fffe1ff */
[----:B------:R-:W-:Y:S01]  /*6690*/  @!UP0 UMOV UR4, UR9 ;  /* 0x0000000900048c82 */ /* 0x000fe20008000000 */
[----:B------:R-:W-:Y:S02]  /*66a0*/  UIADD3 UR9, UPT, UPT, -UR6, URZ, URZ ;  /* 0x000000ff06097290 */ /* 0x000fe4000fffe1ff */
[----:B------:R-:W-:Y:S02]  /*66b0*/  @!UP0 USHF.R.U32.HI UR4, URZ, UR43, UR4 ;  /* 0x0000002bff048299 */ /* 0x000fe40008011604 */
[----:B------:R-:W-:Y:S02]  /*66c0*/  UIMAD UR10, UR44, UR10, UR6 ;  /* 0x0000000a2c0a72a4 */ /* 0x000fe4000f8e0206 */
[----:B------:R-:W-:Y:S04]  /*66d0*/  @!UP0 USEL UR4, UR5, UR4, !UP2 ;  /* 0x0000000405048287 */ /* 0x000fe8000d000000 */
[----:B------:R-:W-:Y:S02]  /*66e0*/  @!UP0 UIMAD UR10, UR7, UR10, UR4 ;  /* 0x0000000a070a82a4 */ /* 0x000fe4000f8e0204 */
[----:B------:R-:W-:Y:S02]  /*66f0*/  @!UP0 UIADD3 UR12, UPT, UPT, UR12, -UR4, URZ ;  /* 0x800000040c0c8290 */ /* 0x000fe4000fffe0ff */
[----:B------:R-:W-:Y:S02]  /*6700*/  UIMAD UR7, UR45, UR8, UR39 ;  /* 0x000000082d0772a4 */ /* 0x000fe4000f8e0227 */
[----:B------:R-:W-:Y:S02]  /*6710*/  @!UP0 UIMAD UR6, UR12, UR44, UR5 ;  /* 0x0000002c0c0682a4 */ /* 0x000fe4000f8e0205 */
[----:B------:R-:W-:Y:S01]  /*6720*/  UIMAD UR4, UR62, UR9, UR38 ;  /* 0x000000093e0472a4 */ /* 0x000fe2000f8e0226 */
[----:B------:R-:W-:Y:S02]  /*6730*/  @!UP0 UMOV UR5, UR10 ;  /* 0x0000000a00058c82 */ /* 0x000fe40008000000 */
[----:B------:R-:W-:Y:S02]  /*6740*/  UIMAD UR39, UR5, UR45, UR7 ;  /* 0x0000002d052772a4 */ /* 0x000fe4000f8e0207 */
[----:B------:R-:W-:Y:S11]  /*6750*/  UIMAD UR38, UR6, UR62, UR4 ;  /* 0x0000003e062672a4 */ /* 0x000ff6000f8e0204 */
[----:B------:R-:W-:Y:S01]  /*6760*/  @!UPT UIADD3 URZ, UPT, UPT, URZ, URZ, URZ ;  /* 0x000000fffffff290 */ /* 0x000fe2000fffe0ff */
.L_x_75:
[----:B------:R-:W-:Y:S01]  /*6770*/  UISETP.NE.AND UP0, UPT, UR41, 0x1, UPT ;  /* 0x000000012900788c */ /* 0x000fe2000bf05270 */
[----:B------:R-:W-:Y:S01]  /*6780*/  R2UR UR16, R95 ;  /* 0x000000005f1072ca */ /* 0x000fe200000e0000 */
[----:B------:R-:W-:Y:S01]  /*6790*/  USHF.L.U32 UR49, UR11, 0x7, URZ ;  /* 0x000000070b317899 */ /* 0x000fe200080006ff */
[----:B------:R-:W-:Y:S01]  /*67a0*/  IADD3 R88, PT, PT, R88, 0x1, RZ ;  /* 0x0000000158587810 */ /* 0x000fe20007ffe0ff */
[----:B------:R-:W-:Y:S07]  /*67b0*/  USHF.L.U32 UR54, UR27, 0x8, URZ ;  /* 0x000000081b367899 */ /* 0x000fee00080006ff */
[----:B------:R-:W2:Y:S01]  /*67c0*/  @!UP0 LDCU.128 UR12, c[0x0][0xd10] ;  /* 0x0001a200ff0c87ac */ /* 0x000ea20008000c00 */
[----:B------:R-:W3:Y:S01]  /*67d0*/  @!UP0 LDCU UR5, c[0x0][0xd0c] ;  /* 0x0001a180ff0587ac */ /* 0x000ee20008000800 */
[----:B------:R-:W1:Y:S01]  /*67e0*/  @!UP0 LDCU UR10, c[0x0][0xd20] ;  /* 0x0001a400ff0a87ac */ /* 0x000e620008000800 */
[----:B--2---:R-:W-:Y:S02]  /*67f0*/  UIMAD.WIDE.U32 UR8, UR39, UR12, URZ ;  /* 0x0000000c270872a5 */ /* 0x004fe4000f8e00ff */
[----:B------:R-:W-:Y:S02]  /*6800*/  UIMAD.WIDE.U32 UR6, UR38, UR15, URZ ;  /* 0x0000000f260672a5 */ /* 0x000fe4000f8e00ff */
[----:B------:R-:W-:Y:S03]  /*6810*/  @!UP0 UISETP.NE.AND UP1, UPT, UR14, 0x1, UPT ;  /* 0x000000010e00888c */ /* 0x000fe6000bf25270 */
[----:B------:R-:W-:Y:S01]  /*6820*/  @!UP0 UMOV UR4, UR9 ;  /* 0x0000000900048c82 */ /* 0x000fe20008000000 */
[----:B---3--:R-:W-:Y:S02]  /*6830*/  @!UP0 UISETP.NE.AND UP2, UPT, UR5, 0x1, UPT ;  /* 0x000000010500888c */ /* 0x008fe4000bf45270 */
[----:B------:R-:W-:Y:S01]  /*6840*/  @!UP0 USHF.R.U32.HI UR4, URZ, UR13, UR4 ;  /* 0x0000000dff048299 */ /* 0x000fe20008011604 */
[----:B------:R-:W-:Y:S02]  /*6850*/  @!UP0 UMOV UR6, UR7 ;  /* 0x0000000700068c82 */ /* 0x000fe40008000000 */
[----:B-1----:R-:W-:Y:S02]  /*6860*/  @!UP0 USHF.R.U32.HI UR6, URZ, UR10, UR6 ;  /* 0x0000000aff068299 */ /* 0x002fe40008011606 */
[----:B------:R-:W-:Y:S02]  /*6870*/  @!UP0 USEL UR7, UR39, UR4, !UP2 ;  /* 0x0000000427078287 */ /* 0x000fe4000d000000 */
[----:B------:R-:W-:Y:S04]  /*6880*/  @!UP0 USEL UR6, UR38, UR6, !UP1 ;  /* 0x0000000626068287 */ /* 0x000fe8000c800000 */
[----:B------:R-:W-:Y:S02]  /*6890*/  @!UP0 UIADD3 UR4, UPT, UPT, -UR7, UR6, URZ ;  /* 0x0000000607048290 */ /* 0x000fe4000fffe1ff */
[----:B------:R-:W-:Y:S02]  /*68a0*/  @!UP0 UIADD3 UR6, UPT, UPT, UR7, -UR6, URZ ;  /* 0x8000000607068290 */ /* 0x000fe4000fffe0ff */
[----:B------:R-:W-:Y:S02]  /*68b0*/  @!UP0 UIMAD UR39, UR4, UR5, UR39 ;  /* 0x00000005042782a4 */ /* 0x000fe4000f8e0227 */
[----:B------:R-:W-:Y:S02]  /*68c0*/  @!UP0 UIMAD UR38, UR6, UR14, UR38 ;  /* 0x0000000e062682a4 */ /* 0x000fe4000f8e0226 */
[----:B------:R-:W-:Y:S09]  /*68d0*/  ULOP3.LUT UP0, URZ, UR16, 0x1f0, URZ, 0xc0, !UPT ;  /* 0x000001f010ff7892 */ /* 0x000ff2000f80c0ff */
[----:B------:R-:W-:Y:S05]  /*68e0*/  BRA.U !UP0, `(.L_x_76) ;  /* 0x00000001087c7547 */ /* 0x000fea000b800000 */
[----:B------:R-:W1:Y:S01]  /*68f0*/  LDCU.64 UR8, c[0x4][0x80] ;  /* 0x01001000ff0877ac */ /* 0x000e620008000a00 */
[----:B------:R-:W-:Y:S01]  /*6900*/  MOV R16, 0x0 ;  /* 0x0000000000107802 */ /* 0x000fe20000000f00 */
[----:B------:R-:W-:Y:S02]  /*6910*/  HFMA2 R12, -RZ, RZ, 0, 5.9604644775390625e-08 ;  /* 0x00000001ff0c7431 */ /* 0x000fe400000001ff */
[----:B------:R-:W-:Y:S01]  /*6920*/  IMAD.MOV.U32 R8, RZ, RZ, 0x70 ;  /* 0x00000070ff087424 */ /* 0x000fe200078e00ff */
[----:B------:R2:W3:Y:S01]  /*6930*/  LDC.64 R14, c[0x4][R16] ;  /* 0x01000000100e7b82 */ /* 0x0004e20000000a00 */
[----:B------:R-:W4:Y:S01]  /*6940*/  LDCU.64 UR6, c[0x4][0x88] ;  /* 0x01001100ff0677ac */ /* 0x000f220008000a00 */
[----:B------:R-:W-:Y:S01]  /*6950*/  IMAD.MOV.U32 R13, RZ, RZ, RZ ;  /* 0x000000ffff0d7224 */ /* 0x000fe200078e00ff */
[----:B------:R-:W2:Y:S01]  /*6960*/  LDCU.64 UR4, c[0x4][0x8] ;  /* 0x01000100ff0477ac */ /* 0x000ea20008000a00 */
[----:B-1----:R-:W-:Y:S01]  /*6970*/  MOV R5, UR9 ;  /* 0x0000000900057c02 */ /* 0x002fe20008000f00 */
[----:B------:R-:W-:Y:S01]  /*6980*/  IMAD.U32 R4, RZ, RZ, UR8 ;  /* 0x00000008ff047e24 */ /* 0x000fe2000f8e00ff */
[----:B----4-:R-:W-:Y:S01]  /*6990*/  MOV R7, UR7 ;  /* 0x0000000700077c02 */ /* 0x010fe20008000f00 */
[----:B------:R-:W-:Y:S01]  /*69a0*/  IMAD.U32 R6, RZ, RZ, UR6 ;  /* 0x00000006ff067e24 */ /* 0x000fe2000f8e00ff */
[----:B--2---:R-:W-:Y:S01]  /*69b0*/  MOV R11, UR5 ;  /* 0x00000005000b7c02 */ /* 0x004fe20008000f00 */
[----:B------:R-:W-:Y:S02]  /*69c0*/  IMAD.U32 R10, RZ, RZ, UR4 ;  /* 0x00000004ff0a7e24 */ /* 0x000fe4000f8e00ff */
[----:B------:R-:W-:Y:S07]  /*69d0*/  LEPC R20, `(.L_x_77) ;  /* 0x000000001014794e */ /* 0x000fee0000000000 */
[----:B---3-5:R-:W-:Y:S05]  /*69e0*/  CALL.ABS.NOINC R14 ;  /* 0x000000000e007343 */ /* 0x028fea0003c00000 */
.L_x_77:
[----:B------:R-:W1:Y:S01]  /*69f0*/  LDCU.64 UR8, c[0x4][0x80] ;  /* 0x01001000ff0877ac */ /* 0x000e620008000a00 */
[----:B------:R-:W2:Y:S01]  /*6a00*/  LDC.64 R16, c[0x4][R16] ;  /* 0x0100000010107b82 */ /* 0x000ea20000000a00 */
[----:B------:R-:W-:Y:S02]  /*6a10*/  HFMA2 R12, -RZ, RZ, 0, 5.9604644775390625e-08 ;  /* 0x00000001ff0c7431 */ /* 0x000fe400000001ff */
[----:B------:R-:W-:Y:S02]  /*6a20*/  IMAD.MOV.U32 R8, RZ, RZ, 0x70 ;  /* 0x00000070ff087424 */ /* 0x000fe400078e00ff */
[----:B------:R-:W-:Y:S01]  /*6a30*/  IMAD.MOV.U32 R13, RZ, RZ, RZ ;  /* 0x000000ffff0d7224 */ /* 0x000fe200078e00ff */
[----:B------:R-:W3:Y:S01]  /*6a40*/  LDCU.64 UR6, c[0x4][0x88] ;  /* 0x01001100ff0677ac */ /* 0x000ee20008000a00 */
[----:B------:R-:W4:Y:S01]  /*6a50*/  LDCU.64 UR4, c[0x4][0x8] ;  /* 0x01000100ff0477ac */ /* 0x000f220008000a00 */
[----:B-1----:R-:W-:Y:S02]  /*6a60*/  MOV R4, UR8 ;  /* 0x0000000800047c02 */ /* 0x002fe40008000f00 */
[----:B------:R-:W-:Y:S02]  /*6a70*/  MOV R5, UR9 ;  /* 0x0000000900057c02 */ /* 0x000fe40008000f00 */
[----:B---3--:R-:W-:Y:S01]  /*6a80*/  MOV R7, UR7 ;  /* 0x0000000700077c02 */ /* 0x008fe20008000f00 */
[----:B------:R-:W-:Y:S01]  /*6a90*/  IMAD.U32 R6, RZ, RZ, UR6 ;  /* 0x00000006ff067e24 */ /* 0x000fe2000f8e00ff */
[----:B----4-:R-:W-:Y:S01]  /*6aa0*/  MOV R11, UR5 ;  /* 0x00000005000b7c02 */ /* 0x010fe20008000f00 */
[----:B------:R-:W-:Y:S02]  /*6ab0*/  IMAD.U32 R10, RZ, RZ, UR4 ;  /* 0x00000004ff0a7e24 */ /* 0x000fe4000f8e00ff */
[----:B------:R-:W-:Y:S07]  /*6ac0*/  LEPC R20, `(.L_x_76) ;  /* 0x000000001014794e */ /* 0x000fee0000000000 */
[----:B--2---:R-:W-:Y:S05]  /*6ad0*/  CALL.ABS.NOINC R16 ;  /* 0x0000000010007343 */ /* 0x004fea0003c00000 */
.L_x_76:
[----:B------:R-:W-:Y:S02]  /*6ae0*/  R2UR UR8, R86 ;  /* 0x00000000560872ca */ /* 0x000fe400000e0000 */
[----:B------:R-:W-:Y:S02]  /*6af0*/  R2UR UR7, R84 ;  /* 0x00000000540772ca */ /* 0x000fe400000e0000 */
[----:B------:R-:W-:Y:S02]  /*6b00*/  R2UR UR6, R83 ;  /* 0x00000000530672ca */ /* 0x000fe400000e0000 */
[----:B------:R-:W-:Y:S02]  /*6b10*/  R2UR UR5, R82 ;  /* 0x00000000520572ca */ /* 0x000fe400000e0000 */
[----:B------:R-:W-:Y:S02]  /*6b20*/  R2UR UR4, R81 ;  /* 0x00000000510472ca */ /* 0x000fe400000e0000 */
[----:B------:R-:W-:Y:S03]  /*6b30*/  ISETP.NE.U32.AND P4, PT, R76, RZ, PT ;  /* 0x000000ff4c00720c */ /* 0x000fe60003f85070 */
[----:B------:R-:W-:Y:S01]  /*6b40*/  UISETP.NE.AND UP2, UPT, UR8, URZ, UPT ;  /* 0x000000ff0800728c */ /* 0x000fe2000bf45270 */
[----:B------:R-:W-:Y:S01]  /*6b50*/  ISETP.NE.AND.EX P4, PT, R77, RZ, PT, P4 ;  /* 0x000000ff4d00720c */ /* 0x000fe20003f85340 */
[----:B------:R-:W-:Y:S04]  /*6b60*/  UISETP.NE.U32.AND UP0, UPT, UR7, URZ, UPT ;  /* 0x000000ff0700728c */ /* 0x000fe8000bf05070 */
[----:B------:R-:W-:Y:S01]  /*6b70*/  ISETP.NE.U32.AND P2, PT, RZ, UR5, PT ;  /* 0x00000005ff007c0c */ /* 0x000fe2000bf45070 */
[----:B------:R-:W-:Y:S01]  /*6b80*/  UISETP.NE.AND.EX UP1, UPT, UR6, URZ, UPT, UP0 ;  /* 0x000000ff0600728c */ /* 0x000fe2000bf25300 */
[----:B------:R-:W-:Y:S01]  /*6b90*/  PLOP3.LUT P1, PT, PT, PT, UP2, 0x80, 0x8 ;  /* 0x000000000008781c */ /* 0x000fe20003f2f028 */
[----:B------:R-:W-:Y:S01]  /*6ba0*/  UPLOP3.LUT UP0, UPT, UPT, UPT, UPT, 0x40, 0x4 ;  /* 0x000000000004789c */ /* 0x000fe20003f0e870 */
[----:B------:R-:W-:Y:S01]  /*6bb0*/  ISETP.NE.AND.EX P2, PT, RZ, UR4, PT, P2 ;  /* 0x00000004ff007c0c */ /* 0x000fe2000bf45320 */
[----:B------:R-:W-:Y:S06]  /*6bc0*/  @UP2 UPLOP3.LUT UP0, UPT, UPT, UPT, UP1, 0x80, 0x8 ;  /* 0x000000000008289c */ /* 0x000fec0003f0f010 */
[----:B------:R-:W-:Y:S01]  /*6bd0*/  PLOP3.LUT P0, PT, PT, PT, UP0, 0x80, 0x8 ;  /* 0x000000000008781c */ /* 0x000fe20003f0f008 */
[----:B------:R-:W-:Y:S01]  /*6be0*/  @!UPT UIADD3 URZ, UPT, UPT, URZ, URZ, URZ ;  /* 0x000000fffffff290 */ /* 0x000fe2000fffe0ff */
[----:B------:R-:W-:Y:S11]  /*6bf0*/  BRA.U !UP1, `(.L_x_78) ;  /* 0x0000000109487547 */ /* 0x000ff6000b800000 */
[----:B------:R-:W1:Y:S01]  /*6c00*/  LDCU.64 UR8, c[0x0][0x358] ;  /* 0x00006b00ff0877ac */ /* 0x000e620008000a00 */
[----:B------:R-:W-:Y:S01]  /*6c10*/  R2UR UR5, R82 ;  /* 0x00000000520572ca */ /* 0x000fe200000e0000 */
[----:B------:R-:W-:Y:S01]  /*6c20*/  IMAD.MOV.U32 R79, RZ, RZ, 0x1 ;  /* 0x00000001ff4f7424 */ /* 0x000fe200078e00ff */
[----:B------:R-:W-:Y:S01]  /*6c30*/  R2UR UR4, R81 ;  /* 0x00000000510472ca */ /* 0x000fe200000e0000 */
[----:B------:R-:W-:Y:S01]  /*6c40*/  IMAD.MOV.U32 R0, RZ, RZ, 0x1 ;  /* 0x00000001ff007424 */ /* 0x000fe200078e00ff */
[----:B------:R-:W-:Y:S09]  /*6c50*/  R2UR UR6, R84 ;  /* 0x00000000540672ca */ /* 0x000ff200000e0000 */
[----:B------:R-:W-:Y:S04]  /*6c60*/  UISETP.NE.U32.AND UP0, UPT, UR5, URZ, UPT ;  /* 0x000000ff0500728c */ /* 0x000fe8000bf05070 */
[----:B------:R-:W-:Y:S06]  /*6c70*/  UISETP.NE.AND.EX UP0, UPT, UR4, URZ, UPT, UP0 ;  /* 0x000000ff0400728c */ /* 0x000fec000bf05300 */
[----:B------:R-:W-:Y:S05]  /*6c80*/  PLOP3.LUT P3, PT, PT, PT, UP0, 0x80, 0x8 ;  /* 0x000000000008781c */ /* 0x000fea0003f6f008 */
[----:B------:R-:W2:Y:S01]  /*6c90*/  @UP0 LDCU.64 UR4, c[0x0][0xa88] ;  /* 0x00015100ff0407ac */ /* 0x000ea20008000a00 */
[----:B------:R-:W-:Y:S07]  /*6ca0*/  @UP0 UIMAD UR6, UR36, UR6, URZ ;  /* 0x00000006240602a4 */ /* 0x000fee000f8e02ff */
[----:B------:R-:W-:Y:S01]  /*6cb0*/  @!P3 PRMT R79, R0, 0x7610, R79 ;  /* 0x00007610004fb816 */ /* 0x000fe2000000004f */
[----:B--2---:R-:W-:Y:S06]  /*6cc0*/  @UP0 UIMAD.WIDE UR4, UR6, 0x4, UR4 ;  /* 0x00000004060408a5 */ /* 0x004fec000f8e0204 */
[----:B------:R-:W-:Y:S02]  /*6cd0*/  IMAD.U32 R4, RZ, RZ, UR4 ;  /* 0x00000004ff047e24 */ /* 0x000fe4000f8e00ff */
[----:B------:R-:W-:Y:S03]  /*6ce0*/  IMAD.U32 R5, RZ, RZ, UR5 ;  /* 0x00000005ff057e24 */ /* 0x000fe6000f8e00ff */
[----:B------:R-:W2:Y:S02]  /*6cf0*/  @!UP0 LDCU UR4, c[0x0][0xa80] ;  /* 0x00015000ff0487ac */ /* 0x000ea40008000800 */
[----:B-1---5:R1:W5:Y:S02]  /*6d00*/  @P3 LDG.E R41, desc[UR8][R4.64] ;  /* 0x0000000804293981 */ /* 0x022364000c1e1900 */
[----:B-12---:R-:W-:Y:S02]  /*6d10*/  @!P3 IMAD.U32 R41, RZ, RZ, UR4 ;  /* 0x00000004ff29be24 */ /* 0x006fe4000f8e00ff */
.L_x_78:
[----:B------:R-:W-:Y:S05]  /*6d20*/  @!P4 BRA `(.L_x_79) ;  /* 0x000000000024c947 */ /* 0x000fea0003800000 */
[----:B----4-:R-:W-:Y:S01]  /*6d30*/  ISETP.NE.U32.AND P3, PT, R74, RZ, PT ;  /* 0x000000ff4a00720c */ /* 0x010fe20003f65070 */
[----:B------:R-:W1:Y:S03]  /*6d40*/  LDCU.64 UR4, c[0x0][0x358] ;  /* 0x00006b00ff0477ac */ /* 0x000e660008000a00 */
[----:B------:R-:W-:Y:S11]  /*6d50*/  ISETP.NE.AND.EX P3, PT, R75, RZ, PT, P3 ;  /* 0x000000ff4b00720c */ /* 0x000ff60003f65330 */
[----:B------:R-:W-:Y:S02]  /*6d60*/  @!UPT UIADD3 URZ, UPT, UPT, URZ, URZ, URZ ;  /* 0x000000fffffff290 */ /* 0x000fe4000fffe0ff */
[----:B------:R-:W2:Y:S01]  /*6d70*/  @P3 LDC.64 R4, c[0x0][0xaa8] ;  /* 0x0002aa00ff043b82 */ /* 0x000ea20000000a00 */
[----:B------:R-:W-:Y:S04]  /*6d80*/  @P3 IMAD R0, R76, UR36, RZ ;  /* 0x000000244c003c24 */ /* 0x000fe8000f8e02ff */
[----:B--2---:R-:W-:Y:S05]  /*6d90*/  @P3 IMAD.WIDE R4, R0, 0x4, R4 ;  /* 0x0000000400043825 */ /* 0x004fea00078e0204 */
[----:B-1---5:R1:W5:Y:S02]  /*6da0*/  @P3 LDG.E R36, desc[UR4][R4.64] ;  /* 0x0000000404243981 */ /* 0x022364000c1e1900 */
[----:B-1----:R-:W2:Y:S02]  /*6db0*/  @!P3 LDC R36, c[0x0][0xaa0] ;  /* 0x0002a800ff24bb82 */ /* 0x002ea40000000800 */
.L_x_79:
[----:B-----5:R-:W-:Y:S01]  /*6dc0*/  FSETP.NEU.AND P3, PT, R41, RZ, PT ;  /* 0x000000ff2900720b */ /* 0x020fe20003f6d000 */
[----:B------:R-:W-:Y:S01]  /*6dd0*/  ULOP3.LUT UR4, UR56, 0x1, URZ, 0x3c, !UPT ;  /* 0x0000000138047892 */ /* 0x000fe2000f8e3cff */
[----:B------:R-:W-:Y:S01]  /*6de0*/  SEL R6, RZ, 0xffffffff, P2 ;  /* 0xffffffffff067807 */ /* 0x000fe20001000000 */
[----:B------:R-:W-:Y:S01]  /*6df0*/  IMAD.U32 R104, RZ, RZ, UR52 ;  /* 0x00000034ff687e24 */ /* 0x000fe2000f8e00ff */
[C---:B------:R-:W-:Y:S01]  /*6e00*/  @P1 LOP3.LUT P2, RZ, R79.reuse, 0xff, RZ, 0xc0, !PT ;  /* 0x000000ff4fff1812 */ /* 0x040fe2000784c0ff */
[----:B------:R-:W-:Y:S01]  /*6e10*/  IMAD.SHL.U32 R99, R90, 0x4, RZ ;  /* 0x000000045a637824 */ /* 0x000fe200078e00ff */
[----:B------:R-:W-:Y:S01]  /*6e20*/  @P1 SEL R5, RZ, 0xffffffff, P3 ;  /* 0xffffffffff051807 */ /* 0x000fe20001800000 */
[----:B------:R-:W-:Y:S01]  /*6e30*/  IMAD.U32 R102, RZ, RZ, UR4 ;  /* 0x00000004ff667e24 */ /* 0x000fe2000f8e00ff */
[----:B------:R-:W-:Y:S01]  /*6e40*/  LOP3.LUT P4, R87, R79, 0xff, RZ, 0xc0, !PT ;  /* 0x000000ff4f577812 */ /* 0x000fe2000788c0ff */
[----:B------:R-:W-:Y:S01]  /*6e50*/  IMAD.SHL.U32 R104, R104, 0x4000, RZ ;  /* 0x0000400068687824 */ /* 0x000fe200078e00ff */
[----:B------:R-:W-:Y:S01]  /*6e60*/  @P0 SEL R5, R6, R5, !P2 ;  /* 0x0000000506050207 */ /* 0x000fe20005000000 */
[----:B------:R-:W-:Y:S01]  /*6e70*/  IMAD.U32 R3, RZ, RZ, UR37 ;  /* 0x00000025ff037e24 */ /* 0x000fe2000f8e00ff */
[----:B------:R-:W-:Y:S01]  /*6e80*/  PLOP3.LUT P0, PT, PT, PT, UP1, 0x80, 0x8 ;  /* 0x000000000008781c */ /* 0x000fe20003f0f018 */
[----:B------:R-:W-:Y:S01]  /*6e90*/  IMAD.IADD R107, R91, 0x1, R104 ;  /* 0x000000015b6b7824 */ /* 0x000fe200078e0268 */
[----:B------:R-:W-:Y:S01]  /*6ea0*/  @P1 LOP3.LUT R5, R5, 0x1, RZ, 0xc0, !PT ;  /* 0x0000000105051812 */ /* 0x000fe200078ec0ff */
[----:B------:R-:W-:Y:S01]  /*6eb0*/  IMAD.SHL.U32 R98, R92, 0x4, RZ ;  /* 0x000000045c627824 */ /* 0x000fe200078e00ff */
[----:B------:R-:W-:Y:S01]  /*6ec0*/  BSSY B1, `(.L_x_80) ;  /* 0x000006a000017945 */ /* 0x000fe20003800000 */
[----:B------:R-:W-:Y:S01]  /*6ed0*/  IMAD.IADD R105, R107, 0x1, R99 ;  /* 0x000000016b697824 */ /* 0x000fe200078e0263 */
[----:B------:R-:W-:Y:S01]  /*6ee0*/  ISETP.NE.U32.OR P5, PT, R5, 0x1, !P1 ;  /* 0x000000010500780c */ /* 0x000fe20004fa5470 */
[----:B------:R-:W-:Y:S01]  /*6ef0*/  IMAD.U32 R5, RZ, RZ, UR52 ;  /* 0x00000034ff057e24 */ /* 0x000fe2000f8e00ff */
[----:B------:R-:W-:Y:S01]  /*6f00*/  CS2R R70, SRZ ;  /* 0x0000000000467805 */ /* 0x000fe2000001ff00 */
[----:B------:R-:W-:Y:S01]  /*6f10*/  IMAD.MOV.U32 R101, RZ, RZ, 0x1 ;  /* 0x00000001ff657424 */ /* 0x000fe200078e00ff */
[----:B------:R-:W-:Y:S01]  /*6f20*/  P2R R97, PR, RZ, 0x20 ;  /* 0x00000020ff617803 */ /* 0x000fe20000000000 */
[----:B------:R-:W-:Y:S01]  /*6f30*/  IMAD.MOV.U32 R72, RZ, RZ, RZ ;  /* 0x000000ffff487224 */ /* 0x000fe200078e00ff */
[----:B------:R-:W-:Y:S01]  /*6f40*/  LEA R4, R5, UR47, 0x3 ;  /* 0x0000002f05047c11 */ /* 0x000fe2000f8e18ff */
[----:B------:R-:W-:Y:S01]  /*6f50*/  IMAD.U32 R5, RZ, RZ, UR37 ;  /* 0x00000025ff057e24 */ /* 0x000fe2000f8e00ff */
[----:B------:R-:W-:Y:S02]  /*6f60*/  CS2R R68, SRZ ;  /* 0x0000000000447805 */ /* 0x000fe4000001ff00 */
[----:B------:R-:W-:Y:S02]  /*6f70*/  CS2R R66, SRZ ;  /* 0x0000000000427805 */ /* 0x000fe4000001ff00 */
[----:B------:R-:W-:Y:S02]  /*6f80*/  CS2R R64, SRZ ;  /* 0x0000000000407805 */ /* 0x000fe4000001ff00 */
[----:B------:R-:W-:Y:S02]  /*6f90*/  CS2R R62, SRZ ;  /* 0x00000000003e7805 */ /* 0x000fe4000001ff00 */
[----:B------:R-:W-:Y:S02]  /*6fa0*/  SHF.L.U32 R0, R5, 0x1f, RZ ;  /* 0x0000001f05007819 */ /* 0x000fe400000006ff */
[----:B------:R-:W-:Y:S02]  /*6fb0*/  CS2R R60, SRZ ;  /* 0x00000000003c7805 */ /* 0x000fe4000001ff00 */
[----:B------:R-:W-:Y:S02]  /*6fc0*/  @P5 SHF.L.U32 R7, R102, 0x1f, RZ ;  /* 0x0000001f66075819 */ /* 0x000fe400000006ff */
[----:B------:R-:W-:Y:S02]  /*6fd0*/  CS2R R58, SRZ ;  /* 0x00000000003a7805 */ /* 0x000fe4000001ff00 */
[----:B------:R-:W-:Y:S02]  /*6fe0*/  SEL R5, RZ, 0xffffffff, P3 ;  /* 0xffffffffff057807 */ /* 0x000fe40001800000 */
[----:B------:R-:W-:Y:S01]  /*6ff0*/  CS2R R56, SRZ ;  /* 0x0000000000387805 */ /* 0x000fe2000001ff00 */
[----:B------:R-:W1:Y:S01]  /*7000*/  @P5 SYNCS.PHASECHK.TRANS64.TRYWAIT P2, [R4+URZ+0x20], R7 ;  /* 0x00002007040055a7 */ /* 0x000e6200080411ff */
[----:B------:R-:W-:Y:S02]  /*7010*/  CS2R R54, SRZ ;  /* 0x0000000000367805 */ /* 0x000fe4000001ff00 */
[----:B------:R-:W-:Y:S02]  /*7020*/  @P0 SEL R5, R6, R5, !P4 ;  /* 0x0000000506050207 */ /* 0x000fe40006000000 */
[----:B------:R-:W-:Y:S02]  /*7030*/  CS2R R52, SRZ ;  /* 0x0000000000347805 */ /* 0x000fe4000001ff00 */
[----:B------:R-:W-:Y:S02]  /*7040*/  ISETP.NE.AND P0, PT, RZ, UR37, PT ;  /* 0x00000025ff007c0c */ /* 0x000fe4000bf05270 */
[----:B------:R-:W-:Y:S02]  /*7050*/  CS2R R50, SRZ ;  /* 0x0000000000327805 */ /* 0x000fe4000001ff00 */
[----:B------:R-:W-:Y:S02]  /*7060*/  LOP3.LUT R5, R5, 0x1, RZ, 0xc0, !PT ;  /* 0x0000000105057812 */ /* 0x000fe400078ec0ff */
[----:B------:R-:W-:Y:S02]  /*7070*/  CS2R R48, SRZ ;  /* 0x0000000000307805 */ /* 0x000fe4000001ff00 */
[----:B------:R-:W-:Y:S02]  /*7080*/  CS2R R46, SRZ ;  /* 0x00000000002e7805 */ /* 0x000fe4000001ff00 */
[----:B------:R-:W-:Y:S02]  /*7090*/  CS2R R44, SRZ ;  /* 0x00000000002c7805 */ /* 0x000fe4000001ff00 */
[----:B------:R-:W-:Y:S02]  /*70a0*/  ISETP.NE.U32.AND P3, PT, R5, 0x1, PT ;  /* 0x000000010500780c */ /* 0x000fe40003f65070 */
[----:B------:R-:W-:Y:S01]  /*70b0*/  CS2R R42, SRZ ;  /* 0x00000000002a7805 */ /* 0x000fe2000001ff00 */
[----:B------:R-:W-:Y:S01]  /*70c0*/  IMAD.MOV.U32 R40, RZ, RZ, RZ ;  /* 0x000000ffff287224 */ /* 0x000fe200078e00ff */
[----:B------:R-:W-:Y:S01]  /*70d0*/  SEL R38, RZ, 0xe0, P0 ;  /* 0x000000e0ff267807 */ /* 0x000fe20000000000 */
[----:B------:R-:W-:Y:S01]  /*70e0*/  IMAD.U32 R100, RZ, RZ, UR52 ;  /* 0x00000034ff647e24 */ /* 0x000fe2000f8e00ff */
[----:B------:R-:W-:Y:S01]  /*70f0*/  P2R R103, PR, RZ, 0x8 ;  /* 0x00000008ff677803 */ /* 0x000fe20000000000 */
[----:B------:R3:W2:Y:S01]  /*7100*/  SYNCS.PHASECHK.TRANS64.TRYWAIT P1, [UR47+0x80], R0 ;  /* 0x00008000ff0075a7 */ /* 0x0006a2000802112f */
[----:B------:R-:W-:Y:S02]  /*7110*/  IMAD R37, R3, 0xe0, R2 ;  /* 0x000000e003257824 */ /* 0x000fe400078e0202 */
[----:B------:R-:W-:Y:S02]  /*7120*/  IMAD.IADD R108, R107, 0x1, R98 ;  /* 0x000000016b6c7824 */ /* 0x000fe400078e0262 */
[----:B------:R-:W-:Y:S01]  /*7130*/  IMAD.IADD R106, R98, 0x1, R105 ;  /* 0x00000001626a7824 */ /* 0x000fe200078e0269 */
[----:B-1----:R-:W-:Y:S01]  /*7140*/  @P5 SEL R101, RZ, 0x1, !P2 ;  /* 0x00000001ff655807 */ /* 0x002fe20005000000 */
[----:B---3--:R-:W-:Y:S06]  /*7150*/  @!P5 BRA `(.L_x_81) ;  /* 0x000000040000d947 */ /* 0x008fec0003800000 */
[----:B------:R-:W-:Y:S01]  /*7160*/  HFMA2 R42, -RZ, RZ, 0, 0 ;  /* 0x00000000ff2a7431 */ /* 0x000fe200000001ff */
[----:B------:R-:W-:Y:S01]  /*7170*/  ISETP.NE.AND P0, PT, R101, RZ, PT ;  /* 0x000000ff6500720c */ /* 0x000fe20003f05270 */
[----:B------:R-:W-:Y:S01]  /*7180*/  IMAD.MOV.U32 R40, RZ, RZ, RZ ;  /* 0x000000ffff287224 */ /* 0x000fe200078e00ff */
[----:B------:R-:W-:Y:S11]  /*7190*/  BSSY B0, `(.L_x_82) ;  /* 0x0000005000007945 */ /* 0x000ff60003800000 */
[----:B------:R-:W-:Y:S05]  /*71a0*/  @P0 BRA `(.L_x_83) ;  /* 0x00000000000c0947 */ /* 0x000fea0003800000 */
[----:B------:R-:W-:Y:S04]  /*71b0*/  SHF.L.U32 R3, R102, 0x1f, RZ ;  /* 0x0000001f66037819 */ /* 0x000fe800000006ff */
[----:B------:R-:W1:Y:S02]  /*71c0*/  SYNCS.PHASECHK.TRANS64.TRYWAIT P0, [R4+URZ+0x20], R3 ;  /* 0x00002003040075a7 */ /* 0x000e6400080011ff */
[----:B-1----:R-:W-:Y:S05]  /*71d0*/  @!P0 BRA `(.L_x_84) ;  /* 0x0000008400588947 */ /* 0x002fea0003800000 */
.L_x_83:
[----:B------:R-:W-:Y:S05]  /*71e0*/  BSYNC B0 ;  /* 0x0000000000007941 */ /* 0x000fea0003800000 */
.L_x_82:
[----:B------:R-:W-:Y:S01]  /*71f0*/  ISETP.NE.AND P0, PT, R103, RZ, PT ;  /* 0x000000ff6700720c */ /* 0x000fe20003f05270 */
[----:B------:R-:W-:Y:S01]  /*7200*/  IMAD.MOV.U32 R43, RZ, RZ, RZ ;  /* 0x000000ffff2b7224 */ /* 0x000fe200078e00ff */
[----:B------:R-:W-:Y:S02]  /*7210*/  CS2R R44, SRZ ;  /* 0x00000000002c7805 */ /* 0x000fe4000001ff00 */
        /* <DEDUP_REMOVED lines=9> */
[----:B------:R-:W-:Y:S01]  /*72b0*/  CS2R R64, SRZ ;  /* 0x0000000000407805 */ /* 0x000fe2000001ff00 */
[----:B------:R3:W1:Y:S01]  /*72c0*/  @P0 LDS R40, [R107] ;  /* 0x000000006b280984 */ /* 0x0006620000000800 */
[----:B------:R-:W-:Y:S02]  /*72d0*/  CS2R R66, SRZ ;  /* 0x0000000000427805 */ /* 0x000fe4000001ff00 */
[----:B------:R-:W-:Y:S02]  /*72e0*/  CS2R R68, SRZ ;  /* 0x0000000000447805 */ /* 0x000fe4000001ff00 */
[----:B------:R-:W-:Y:S01]  /*72f0*/  CS2R R70, SRZ ;  /* 0x0000000000467805 */ /* 0x000fe2000001ff00 */
[----:B------:R3:W1:Y:S01]  /*7300*/  @P0 LDS R42, [R108] ;  /* 0x000000006c2a0984 */ /* 0x0006620000000800 */
[----:B------:R-:W-:Y:S01]  /*7310*/  IMAD.MOV.U32 R72, RZ, RZ, RZ ;  /* 0x000000ffff487224 */ /* 0x000fe200078e00ff */
[----:B------:R-:W-:Y:S02]  /*7320*/  UIADD3 UR4, UPT, UPT, UR52, 0x1, URZ ;  /* 0x0000000134047890 */ /* 0x000fe4000fffe0ff */
[----:B------:R3:W1:Y:S02]  /*7330*/  @P0 LDS R43, [R105] ;  /* 0x00000000692b0984 */ /* 0x0006640000000800 */
[----:B------:R-:W-:Y:S02]  /*7340*/  UISETP.NE.AND UP0, UPT, UR4, 0x3, UPT ;  /* 0x000000030400788c */ /* 0x000fe4000bf05270 */
[----:B------:R3:W1:Y:S02]  /*7350*/  @P0 LDS R44, [R106] ;  /* 0x000000006a2c0984 */ /* 0x0006640000000800 */
[----:B------:R-:W-:Y:S02]  /*7360*/  USEL UR5, URZ, 0x1, UP0 ;  /* 0x00000001ff057887 */ /* 0x000fe40008000000 */
[----:B------:R3:W1:Y:S01]  /*7370*/  @P0 LDS R45, [R107+0x200] ;  /* 0x000200006b2d0984 */ /* 0x0006620000000800 */
[----:B------:R-:W-:Y:S03]  /*7380*/  USEL UR4, UR4, URZ, UP0 ;  /* 0x000000ff04047287 */ /* 0x000fe60008000000 */
[----:B------:R3:W1:Y:S01]  /*7390*/  @P0 LDS R46, [R108+0x200] ;  /* 0x000200006c2e0984 */ /* 0x0006620000000800 */
[----:B------:R-:W-:Y:S02]  /*73a0*/  LOP3.LUT R102, R102, UR5, RZ, 0x3c, !PT ;  /* 0x0000000566667c12 */ /* 0x000fe4000f8e3cff */
[----:B------:R-:W-:Y:S01]  /*73b0*/  IMAD.U32 R100, RZ, RZ, UR4 ;  /* 0x00000004ff647e24 */ /* 0x000fe2000f8e00ff */
[----:B------:R3:W1:Y:S04]  /*73c0*/  @P0 LDS R47, [R105+0x200] ;  /* 0x00020000692f0984 */ /* 0x0006680000000800 */
        /* <DEDUP_REMOVED lines=24> */
[----:B------:R3:W1:Y:S02]  /*7550*/  @P0 LDS R72, [R106+0xe00] ;  /* 0x000e00006a480984 */ /* 0x0006640000000800 */
.L_x_81:
[----:B------:R-:W-:Y:S05]  /*7560*/  BSYNC B1 ;  /* 0x0000000000017941 */ /* 0x000fea0003800000 */
.L_x_80:
[----:B------:R-:W-:Y:S05]  /*7570*/  IMAD.IADD R39, R37, 0x1, R38 ;  /* 0x0000000125277824 */ /* 0x000fea00078e0226 */
[----:B-1----:R-:W-:Y:S04]  /*7580*/  SHF.R.U32.HI R3, RZ, 0x15, R39 ;  /* 0x00000015ff037819 */ /* 0x002fe80000011627 */
[----:B------:R-:W-:Y:S01]  /*7590*/  LOP3.LUT P0, RZ, R3, 0x3, R80, 0x48, !PT ;  /* 0x0000000303ff7812 */ /* 0x000fe20007804850 */
[----:B------:R-:W-:Y:S01]  /*75a0*/  @!UPT UIADD3 URZ, UPT, UPT, URZ, URZ, URZ ;  /* 0x000000fffffff290 */ /* 0x000fe2000fffe0ff */
[----:B--2---:R-:W-:Y:S11]  /*75b0*/  @P1 BRA `(.L_x_85) ;  /* 0x0000000000081947 */ /* 0x004ff60003800000 */
[----:B------:R-:W1:Y:S02]  /*75c0*/  SYNCS.PHASECHK.TRANS64.TRYWAIT P1, [UR47+0x80], R0 ;  /* 0x00008000ff0075a7 */ /* 0x000e64000802112f */
[----:B-1----:R-:W-:Y:S05]  /*75d0*/  @!P1 BRA `(.L_x_86) ;  /* 0x00000080006c9947 */ /* 0x002fea0003800000 */
.L_x_85:
[----:B------:R-:W-:Y:S05]  /*75e0*/  @!P0 BRA `(.L_x_87) ;  /* 0x0000000000408947 */ /* 0x000fea0003800000 */
[----:B------:R-:W2:Y:S01]  /*75f0*/  LDCU.64 UR8, c[0x4][0x70] ;  /* 0x01000e00ff0877ac */ /* 0x000ea20008000a00 */
[----:B------:R-:W-:Y:S01]  /*7600*/  MOV R15, 0x0 ;  /* 0x00000000000f7802 */ /* 0x000fe20000000f00 */
[----:B------:R-:W-:Y:S02]  /*7610*/  HFMA2 R12, -RZ, RZ, 0, 5.9604644775390625e-08 ;  /* 0x00000001ff0c7431 */ /* 0x000fe400000001ff */
[----:B------:R-:W-:Y:S02]  /*7620*/  IMAD.MOV.U32 R8, RZ, RZ, 0x192 ;  /* 0x00000192ff087424 */ /* 0x000fe400078e00ff */
[----:B------:R-:W-:Y:S01]  /*7630*/  IMAD.MOV.U32 R13, RZ, RZ, RZ ;  /* 0x000000ffff0d7224 */ /* 0x000fe200078e00ff */
[----:B------:R-:W5:Y:S01]  /*7640*/  LDCU.64 UR6, c[0x4][0x78] ;  /* 0x01000f00ff0677ac */ /* 0x000f620008000a00 */
[----:B------:R-:W1:Y:S01]  /*7650*/  LDC.64 R14, c[0x4][R15] ;  /* 0x010000000f0e7b82 */ /* 0x000e620000000a00 */
[----:B------:R-:W3:Y:S01]  /*7660*/  LDCU.64 UR4, c[0x4][0x10] ;  /* 0x01000200ff0477ac */ /* 0x000ee20008000a00 */
[----:B--2---:R-:W-:Y:S01]  /*7670*/  MOV R5, UR9 ;  /* 0x0000000900057c02 */ /* 0x004fe20008000f00 */
[----:B------:R-:W-:Y:S01]  /*7680*/  IMAD.U32 R4, RZ, RZ, UR8 ;  /* 0x00000008ff047e24 */ /* 0x000fe2000f8e00ff */
[----:B-----5:R-:W-:Y:S01]  /*7690*/  MOV R7, UR7 ;  /* 0x0000000700077c02 */ /* 0x020fe20008000f00 */
[----:B------:R-:W-:Y:S01]  /*76a0*/  IMAD.U32 R6, RZ, RZ, UR6 ;  /* 0x00000006ff067e24 */ /* 0x000fe2000f8e00ff */
[----:B---3--:R-:W-:Y:S01]  /*76b0*/  MOV R11, UR5 ;  /* 0x00000005000b7c02 */ /* 0x008fe20008000f00 */
[----:B------:R-:W-:Y:S02]  /*76c0*/  IMAD.U32 R10, RZ, RZ, UR4 ;  /* 0x00000004ff0a7e24 */ /* 0x000fe4000f8e00ff */
[----:B------:R-:W-:Y:S07]  /*76d0*/  LEPC R20, `(.L_x_87) ;  /* 0x000000001014794e */ /* 0x000fee0000000000 */
[----:B-1--4-:R-:W-:Y:S05]  /*76e0*/  CALL.ABS.NOINC R14 ;  /* 0x000000000e007343 */ /* 0x012fea0003c00000 */
.L_x_87:
[----:B------:R-:W-:Y:S05]  /*76f0*/  WARPSYNC.ALL ;  /* 0x0000000000007948 */ /* 0x000fea0003800000 */
[----:B------:R-:W-:Y:S01]  /*7700*/  R2UR UR4, R39 ;  /* 0x00000000270472ca */ /* 0x000fe200000e0000 */
[----:B------:R-:W-:Y:S01]  /*7710*/  BSSY.RECONVERGENT B0, `(.L_x_88) ;  /* 0x0000088000007945 */ /* 0x000fe20003800200 */
[----:B------:R-:W-:Y:S11]  /*7720*/  ISETP.NE.AND P0, PT, R93, RZ, PT ;  /* 0x000000ff5d00720c */ /* 0x000ff60003f05270 */
[----:B------:R-:W2:Y:S01]  /*7730*/  LDTM.x32 R4, tmem[UR4] ;  /* 0x00000004000479ee */ /* 0x000ea200082c0000 */
[----:B------:R-:W-:Y:S01]  /*7740*/  UIADD3 UR4, UPT, UPT, UR47, 0x88, URZ ;  /* 0x000000882f047890 */ /* 0x000fe2000fffe0ff */
[----:B------:R-:W-:Y:S03]  /*7750*/  NOP ;  /* 0x0000000000007918 */ /* 0x000fe60000000000 */
[----:B------:R-:W-:Y:S09]  /*7760*/  UPRMT UR4, UR40, 0x654, UR4 ;  /* 0x0000065428047896 */ /* 0x000ff20008000004 */
[----:B--2---:R-:W-:Y:S01]  /*7770*/  SYNCS.ARRIVE.TRANS64.RED.A1T0 RZ, [UR4], RZ ;  /* 0x000000ffffff79a7 */ /* 0x004fe20008100404 */
[C---:B------:R-:W-:Y:S01]  /*7780*/  FMUL R4, R36.reuse, R4 ;  /* 0x0000000424047220 */ /* 0x040fe20000400000 */
[C---:B------:R-:W-:Y:S01]  /*7790*/  FMUL R5, R36.reuse, R5 ;  /* 0x0000000524057220 */ /* 0x040fe20000400000 */
[C---:B------:R-:W-:Y:S01]  /*77a0*/  FMUL R6, R36.reuse, R6 ;  /* 0x0000000624067220 */ /* 0x040fe20000400000 */
[C---:B------:R-:W-:Y:S01]  /*77b0*/  FMUL R7, R36.reuse, R7 ;  /* 0x0000000724077220 */ /* 0x040fe20000400000 */
[C---:B------:R-:W-:Y:S01]  /*77c0*/  FFMA R4, R41.reuse, R40, R4 ;  /* 0x0000002829047223 */ /* 0x040fe20000000004 */
[C---:B------:R-:W-:Y:S01]  /*77d0*/  FFMA R5, R41.reuse, R42, R5 ;  /* 0x0000002a29057223 */ /* 0x040fe20000000005 */
[C---:B------:R-:W-:Y:S01]  /*77e0*/  FFMA R6, R41.reuse, R43, R6 ;  /* 0x0000002b29067223 */ /* 0x040fe20000000006 */
[C---:B------:R-:W-:Y:S01]  /*77f0*/  FFMA R7, R41.reuse, R44, R7 ;  /* 0x0000002c29077223 */ /* 0x040fe20000000007 */
[C---:B------:R-:W-:Y:S01]  /*7800*/  FMUL R8, R36.reuse, R8 ;  /* 0x0000000824087220 */ /* 0x040fe20000400000 */
[----:B------:R2:W-:Y:S01]  /*7810*/  STS [R107], R4 ;  /* 0x000000046b007388 */ /* 0x0005e20000000800 */
[C---:B------:R-:W-:Y:S01]  /*7820*/  FMUL R9, R36.reuse, R9 ;  /* 0x0000000924097220 */ /* 0x040fe20000400000 */
[C---:B------:R-:W-:Y:S01]  /*7830*/  FMUL R10, R36.reuse, R10 ;  /* 0x0000000a240a7220 */ /* 0x040fe20000400000 */
[C---:B------:R-:W-:Y:S01]  /*7840*/  FFMA R8, R41.reuse, R45, R8 ;  /* 0x0000002d29087223 */ /* 0x040fe20000000008 */
[----:B------:R2:W-:Y:S01]  /*7850*/  STS [R108], R5 ;  /* 0x000000056c007388 */ /* 0x0005e20000000800 */
        /* <DEDUP_REMOVED lines=11> */
[----:B------:R2:W-:Y:S01]  /*7910*/  STS [R107+0x200], R8 ;  /* 0x000200086b007388 */ /* 0x0005e20000000800 */
[C---:B------:R-:W-:Y:S01]  /*7920*/  FMUL R15, R36.reuse, R15 ;  /* 0x0000000f240f7220 */ /* 0x040fe20000400000 */
[C---:B------:R-:W-:Y:S01]  /*7930*/  FMUL R16, R36.reuse, R16 ;  /* 0x0000001024107220 */ /* 0x040fe20000400000 */
[C---:B------:R-:W-:Y:S01]  /*7940*/  FFMA R14, R41.reuse, R51, R14 ;  /* 0x00000033290e7223 */ /* 0x040fe2000000000e */
[----:B------:R2:W-:Y:S01]  /*7950*/  STS [R108+0x200], R9 ;  /* 0x000200096c007388 */ /* 0x0005e20000000800 */
        /* <DEDUP_REMOVED lines=50> */
[----:B------:R-:W-:Y:S01]  /*7c80*/  FMUL R35, R36, R35 ;  /* 0x0000002324237220 */ /* 0x000fe20000400000 */
[----:B------:R2:W-:Y:S03]  /*7c90*/  STS [R105+0x800], R22 ;  /* 0x0008001669007388 */ /* 0x0005e60000000800 */
[----:B------:R-:W-:Y:S01]  /*7ca0*/  FFMA R35, R41, R72, R35 ;  /* 0x0000004829237223 */ /* 0x000fe20000000023 */
[----:B------:R2:W-:Y:S04]  /*7cb0*/  STS [R106+0x800], R23 ;  /* 0x000800176a007388 */ /* 0x0005e80000000800 */
        /* <DEDUP_REMOVED lines=11> */
[----:B------:R2:W-:Y:S01]  /*7d70*/  STS [R106+0xe00], R35 ;  /* 0x000e00236a007388 */ /* 0x0005e20000000800 */
[----:B------:R-:W-:Y:S01]  /*7d80*/  @!PT LDS RZ, [RZ] ;  /* 0x00000000fffff984 */ /* 0x000fe20000000800 */
[----:B------:R-:W-:Y:S01]  /*7d90*/  @!PT LDS RZ, [RZ] ;  /* 0x00000000fffff984 */ /* 0x000fe20000000800 */
[----:B------:R-:W-:Y:S01]  /*7da0*/  @!PT LDS RZ, [RZ] ;  /* 0x00000000fffff984 */ /* 0x000fe20000000800 */
[----:B------:R-:W-:Y:S01]  /*7db0*/  @!PT LDS RZ, [RZ] ;  /* 0x00000000fffff984 */ /* 0x000fe20000000800 */
[----:B------:R5:W-:Y:S06]  /*7dc0*/  MEMBAR.ALL.CTA ;  /* 0x0000000000007992 */ /* 0x000bec0000008000 */
[----:B-----5:R-:W5:Y:S02]  /*7dd0*/  FENCE.VIEW.ASYNC.S ;  /* 0x00000000000073c6 */ /* 0x020f640000000000 */
[----:B-----5:R-:W-:Y:S06]  /*7de0*/  BAR.SYNC.DEFER_BLOCKING 0x1, 0x80 ;  /* 0x0042000000007b1d */ /* 0x020fec0000010000 */
[----:B------:R-:W-:Y:S05]  /*7df0*/  @P0 BRA `(.L_x_89) ;  /* 0x0000000000640947 */ /* 0x000fea0003800000 */
[----:B------:R-:W-:Y:S01]  /*7e00*/  R2UR UR6, R104 ;  /* 0x00000000680672ca */ /* 0x000fe200000e0000 */
[----:B------:R-:W-:Y:S01]  /*7e10*/  UIADD3 UR4, UP0, UPT, UR58, 0x880, URZ ;  /* 0x000008803a047890 */ /* 0x000fe2000ff1e0ff */
[----:B------:R-:W-:Y:S01]  /*7e20*/  R2UR UR7, R38 ;  /* 0x00000000260772ca */ /* 0x000fe200000e0000 */
[----:B------:R-:W-:Y:S01]  /*7e30*/  UMOV UR51, UR36 ;  /* 0x0000002400337c82 */ /* 0x000fe20008000000 */
[----:B------:R-:W-:Y:S02]  /*7e40*/  UIADD3 UR17, UPT, UPT, UR49, 0x20, URZ ;  /* 0x0000002031117890 */ /* 0x000fe4000fffe0ff */
[----:B------:R-:W-:Y:S01]  /*7e50*/  UIADD3.X UR5, UPT, UPT, URZ, UR59, URZ, UP0, !UPT ;  /* 0x0000003bff057290 */ /* 0x000fe200087fe4ff */
[----:B------:R-:W-:Y:S01]  /*7e60*/  UMOV UR19, UR36 ;  /* 0x0000002400137c82 */ /* 0x000fe20008000000 */
[----:B------:R-:W-:Y:S01]  /*7e70*/  UIADD3 UR13, UPT, UPT, UR49, 0x40, URZ ;  /* 0x00000040310d7890 */ /* 0x000fe2000fffe0ff */
[----:B------:R-:W-:Y:S01]  /*7e80*/  UMOV UR15, UR36 ;  /* 0x00000024000f7c82 */ /* 0x000fe20008000000 */
[----:B------:R-:W-:Y:S03]  /*7e90*/  UIADD3 UR9, UPT, UPT, UR49, 0x60, URZ ;  /* 0x0000006031097890 */ /* 0x000fe6000fffe0ff */
[----:B------:R-:W-:Y:S02]  /*7ea0*/  UIADD3 UR6, UPT, UPT, UR47, UR6, URZ ;  /* 0x000000062f067290 */ /* 0x000fe4000fffe0ff */
[----:B------:R-:W-:Y:S02]  /*7eb0*/  UIADD3 UR50, UPT, UPT, UR54, UR7, URZ ;  /* 0x0000000736327290 */ /* 0x000fe4000fffe0ff */
[----:B------:R-:W-:Y:S02]  /*7ec0*/  UIADD3 UR48, UPT, UPT, UR6, 0x200, URZ ;  /* 0x0000020006307890 */ /* 0x000fe4000fffe0ff */
[----:B------:R-:W-:Y:S02]  /*7ed0*/  UIADD3 UR16, UPT, UPT, UR6, 0x1200, URZ ;  /* 0x0000120006107890 */ /* 0x000fe4000fffe0ff */
[----:B------:R-:W-:Y:S01]  /*7ee0*/  UIADD3 UR12, UPT, UPT, UR6, 0x2200, URZ ;  /* 0x00002200060c7890 */ /* 0x000fe2000fffe0ff */
[----:B------:R-:W-:Y:S01]  /*7ef0*/  UMOV UR18, UR50 ;  /* 0x0000003200127c82 */ /* 0x000fe20008000000 */
[----:B------:R-:W-:Y:S01]  /*7f00*/  UMOV UR14, UR50 ;  /* 0x00000032000e7c82 */ /* 0x000fe20008000000 */
[----:B------:R-:W-:Y:S02]  /*7f10*/  UIADD3 UR8, UPT, UPT, UR6, 0x3200, URZ ;  /* 0x0000320006087890 */ /* 0x000fe4000fffe0ff */
[----:B------:R1:W-:Y:S01]  /*7f20*/  UTMASTG.3D [UR48], [UR4] ;  /* 0x00000030040073b5 */ /* 0x0003e20008010000 */
[----:B------:R-:W-:Y:S01]  /*7f30*/  UMOV UR11, UR36 ;  /* 0x00000024000b7c82 */ /* 0x000fe20008000000 */
[----:B------:R-:W-:Y:S01]  /*7f40*/  UMOV UR10, UR50 ;  /* 0x00000032000a7c82 */ /* 0x000fe20008000000 */
[----:B------:R1:W-:Y:S01]  /*7f50*/  UTMASTG.3D [UR16], [UR4] ;  /* 0x00000010040073b5 */ /* 0x0003e20008010000 */
[----:B------:R1:W-:Y:S03]  /*7f60*/  UTMASTG.3D [UR12], [UR4] ;  /* 0x0000000c040073b5 */ /* 0x0003e60008010000 */
[----:B------:R1:W-:Y:S02]  /*7f70*/  UTMASTG.3D [UR8], [UR4] ;  /* 0x00000008040073b5 */ /* 0x0003e40008010000 */
[----:B-1----:R0:W-:Y:S02]  /*7f80*/  UTMACMDFLUSH ;  /* 0x00000000000079b7 */ /* 0x0021e40000000000 */
.L_x_89:
[----:B------:R-:W-:Y:S05]  /*7f90*/  BSYNC.RECONVERGENT B0 ;  /* 0x0000000000007941 */ /* 0x000fea0003800200 */
.L_x_88:
[----:B------:R-:W-:Y:S01]  /*7fa0*/  UIADD3 UR48, UPT, UPT, UR52, 0x1, URZ ;  /* 0x0000000134307890 */ /* 0x000fe2000fffe0ff */
[----:B------:R-:W-:Y:S03]  /*7fb0*/  BSSY.RECONVERGENT B0, `(.L_x_90) ;  /* 0x0000005000007945 */ /* 0x000fe60003800200 */
[----:B------:R-:W-:Y:S04]  /*7fc0*/  UISETP.NE.AND UP0, UPT, UR48, 0x3, UPT ;  /* 0x000000033000788c */ /* 0x000fe8000bf05270 */
[----:B------:R-:W-:Y:S01]  /*7fd0*/  USEL UR46, UR48, URZ, UP0 ;  /* 0x000000ff302e7287 */ /* 0x000fe20008000000 */
[----:B------:R-:W-:Y:S11]  /*7fe0*/  @P0 BRA `(.L_x_91) ;  /* 0x0000000000040947 */ /* 0x000ff60003800000 */
[----:B------:R-:W-:Y:S04]  /*7ff0*/  DEPBAR.LE SB0, 0x1 ;  /* 0x000080400000791a */ /* 0x000fe80000000000 */
.L_x_91:
[----:B------:R-:W-:Y:S05]  /*8000*/  BSYNC.RECONVERGENT B0 ;  /* 0x0000000000007941 */ /* 0x000fea0003800200 */
.L_x_90:
[----:B------:R-:W-:Y:S01]  /*8010*/  BAR.SYNC.DEFER_BLOCKING 0x1, 0x80 ;  /* 0x0042000000007b1d */ /* 0x000fe20000010000 */
[----:B------:R-:W-:Y:S01]  /*8020*/  ISETP.NE.AND P1, PT, R97, RZ, PT ;  /* 0x000000ff6100720c */ /* 0x000fe20003f25270 */
[----:B------:R-:W-:Y:S01]  /*8030*/  UISETP.NE.AND UP0, UPT, UR55, URZ, UPT ;  /* 0x000000ff3700728c */ /* 0x000fe2000bf05270 */
[----:B--2---:R-:W-:Y:S11]  /*8040*/  LEA R5, R100, UR47, 0x3 ;  /* 0x0000002f64057c11 */ /* 0x004ff6000f8e18ff */
[----:B------:R-:W-:Y:S01]  /*8050*/  @P1 SHF.L.U32 R4, R102, 0x1f, RZ ;  /* 0x0000001f66041819 */ /* 0x000fe200000006ff */
[----:B------:R-:W-:Y:S06]  /*8060*/  BRA.U !UP0, `(.L_x_92) ;  /* 0x0000000108247547 */ /* 0x000fec000b800000 */
[----:B-1----:R-:W1:Y:S01]  /*8070*/  S2R R0, SR_CgaCtaId ;  /* 0x0000000000007919 */ /* 0x002e620000008800 */
[----:B------:R-:W-:Y:S01]  /*8080*/  IMAD.U32 R3, RZ, RZ, UR53 ;  /* 0x00000035ff037e24 */ /* 0x000fe2000f8e00ff */
[----:B------:R-:W-:Y:S04]  /*8090*/  UIADD3 UR4, UPT, UPT, UR53, 0x1, URZ ;  /* 0x0000000135047890 */ /* 0x000fe8000fffe0ff */
[----:B------:R-:W-:Y:S01]  /*80a0*/  @P1 LEA R3, R3, UR47, 0x3 ;  /* 0x0000002f03031c11 */ /* 0x000fe2000f8e18ff */
[----:B------:R-:W-:Y:S04]  /*80b0*/  UISETP.NE.AND UP0, UPT, UR4, 0x3, UPT ;  /* 0x000000030400788c */ /* 0x000fe8000bf05270 */
[----:B------:R-:W-:Y:S01]  /*80c0*/  @P1 VIADD R3, R3, 0x38 ;  /* 0x0000003803031836 */ /* 0x000fe20000000000 */
[----:B------:R-:W-:Y:S04]  /*80d0*/  USEL UR53, UR4, URZ, UP0 ;  /* 0x000000ff04357287 */ /* 0x000fe80008000000 */
[----:B-1----:R-:W-:Y:S04]  /*80e0*/  @P1 PRMT R0, R0, 0x654, R3 ;  /* 0x0000065400001816 */ /* 0x002fe80000000003 */
[----:B------:R2:W-:Y:S04]  /*80f0*/  @P1 SYNCS.ARRIVE.TRANS64.RED.A1T0 RZ, [R0+URZ], RZ ;  /* 0x000000ff00ff19a7 */ /* 0x0005e800081004ff */
.L_x_92:
[----:B------:R-:W5:Y:S01]  /*8100*/  @P1 SYNCS.PHASECHK.TRANS64.TRYWAIT P0, [R5+URZ+0x20], R4 ;  /* 0x00002004050015a7 */ /* 0x000f6200080011ff */
[----:B------:R-:W-:Y:S01]  /*8110*/  UISETP.NE.AND UP0, UPT, UR37, URZ, UPT ;  /* 0x000000ff2500728c */ /* 0x000fe2000bf05270 */
[----:B------:R-:W-:Y:S01]  /*8120*/  BSSY B1, `(.L_x_93) ;  /* 0x0000038000017945 */ /* 0x000fe20003800000 */
[----:B------:R-:W-:Y:S02]  /*8130*/  UMOV UR4, 0xc0 ;  /* 0x000000c000047882 */ /* 0x000fe40000000000 */
[----:B------:R-:W-:Y:S01]  /*8140*/  USEL UR40, UR4, 0x20, !UP0 ;  /* 0x0000002004287887 */ /* 0x000fe2000c000000 */
[----:B-----5:R-:W-:Y:S01]  /*8150*/  @P1 SEL R101, RZ, 0x1, !P0 ;  /* 0x00000001ff651807 */ /* 0x020fe20004000000 */
[----:B------:R-:W-:Y:S10]  /*8160*/  @!P1 BRA `(.L_x_94) ;  /* 0x0000000000cc9947 */ /* 0x000ff40003800000 */
[----:B------:R-:W-:Y:S01]  /*8170*/  ISETP.NE.AND P1, PT, R103, RZ, PT ;  /* 0x000000ff6700720c */ /* 0x000fe20003f25270 */
[----:B------:R-:W-:Y:S01]  /*8180*/  BSSY B0, `(.L_x_95) ;  /* 0x0000008000007945 */ /* 0x000fe20003800000 */
[----:B------:R-:W-:Y:S11]  /*8190*/  ISETP.NE.AND P0, PT, R101, RZ, PT ;  /* 0x000000ff6500720c */ /* 0x000ff60003f05270 */
[----:B------:R-:W-:Y:S04]  /*81a0*/  @P1 IMAD R4, R100, 0x4000, R91 ;  /* 0x0000400064041824 */ /* 0x000fe800078e025b */
[----:B-1----:R-:W-:Y:S01]  /*81b0*/  @P1 IMAD.IADD R3, R98, 0x1, R4 ;  /* 0x0000000162031824 */ /* 0x002fe200078e0204 */
[----:B------:R-:W-:Y:S06]  /*81c0*/  @P0 BRA `(.L_x_96) ;  /* 0x00000000000c0947 */ /* 0x000fec0003800000 */
[----:B--2---:R-:W-:Y:S04]  /*81d0*/  SHF.L.U32 R0, R102, 0x1f, RZ ;  /* 0x0000001f66007819 */ /* 0x004fe800000006ff */
[----:B------:R-:W1:Y:S02]  /*81e0*/  SYNCS.PHASECHK.TRANS64.TRYWAIT P0, [R5+URZ+0x20], R0 ;  /* 0x00002000050075a7 */ /* 0x000e6400080011ff */
[----:B-1----:R-:W-:Y:S05]  /*81f0*/  @!P0 BRA `(.L_x_97) ;  /* 0x00000074007c8947 */ /* 0x002fea0003800000 */
.L_x_96:
[----:B------:R-:W-:Y:S05]  /*8200*/  BSYNC B0 ;  /* 0x0000000000007941 */ /* 0x000fea0003800000 */
.L_x_95:
[----:B------:R-:W-:Y:S01]  /*8210*/  ISETP.NE.AND P0, PT, R103, RZ, PT ;  /* 0x000000ff6700720c */ /* 0x000fe20003f05270 */
[----:B------:R-:W-:Y:S11]  /*8220*/  VIADD R100, R100, 0x1 ;  /* 0x0000000164647836 */ /* 0x000ff60000000000 */
[----:B------:R-:W-:Y:S01]  /*8230*/  @!UPT UIADD3 URZ, UPT, UPT, URZ, URZ, URZ ;  /* 0x000000fffffff290 */ /* 0x000fe2000fffe0ff */
[----:B------:R-:W3:Y:S01]  /*8240*/  @P0 LDS R42, [R3] ;  /* 0x00000000032a0984 */ /* 0x000ee20000000800 */
[----:B-1----:R-:W-:Y:S03]  /*8250*/  @P0 IMAD.IADD R5, R99, 0x1, R4 ;  /* 0x0000000163050824 */ /* 0x002fe600078e0204 */
[----:B------:R-:W1:Y:S01]  /*8260*/  @P0 LDS R46, [R3+0x200] ;  /* 0x00020000032e0984 */ /* 0x000e620000000800 */
[----:B--2---:R-:W-:Y:S03]  /*8270*/  @P0 IMAD.IADD R0, R98, 0x1, R5 ;  /* 0x0000000162000824 */ /* 0x004fe600078e0205 */
[----:B------:R-:W2:Y:S04]  /*8280*/  @P0 LDS R50, [R3+0x400] ;  /* 0x0004000003320984 */ /* 0x000ea80000000800 */
[----:B------:R-:W1:Y:S04]  /*8290*/  @P0 LDS R54, [R3+0x600] ;  /* 0x0006000003360984 */ /* 0x000e680000000800 */
[----:B------:R-:W1:Y:S04]  /*82a0*/  @P0 LDS R58, [R3+0x800] ;  /* 0x00080000033a0984 */ /* 0x000e680000000800 */
[----:B------:R-:W1:Y:S04]  /*82b0*/  @P0 LDS R62, [R3+0xa00] ;  /* 0x000a0000033e0984 */ /* 0x000e680000000800 */
[----:B------:R-:W1:Y:S04]  /*82c0*/  @P0 LDS R66, [R3+0xc00] ;  /* 0x000c000003420984 */ /* 0x000e680000000800 */
[----:B------:R5:W1:Y:S04]  /*82d0*/  @P0 LDS R70, [R3+0xe00] ;  /* 0x000e000003460984 */ /* 0x000a680000000800 */
[----:B------:R1:W1:Y:S04]  /*82e0*/  @P0 LDS R40, [R4] ;  /* 0x0000000004280984 */ /* 0x0002680000000800 */
[----:B------:R1:W1:Y:S04]  /*82f0*/  @P0 LDS R45, [R4+0x200] ;  /* 0x00020000042d0984 */ /* 0x0002680000000800 */
[----:B------:R1:W1:Y:S04]  /*8300*/  @P0 LDS R49, [R4+0x400] ;  /* 0x0004000004310984 */ /* 0x0002680000000800 */
[----:B------:R1:W1:Y:S04]  /*8310*/  @P0 LDS R53, [R4+0x600] ;  /* 0x0006000004350984 */ /* 0x0002680000000800 */
[----:B------:R1:W1:Y:S04]  /*8320*/  @P0 LDS R57, [R4+0x800] ;  /* 0x0008000004390984 */ /* 0x0002680000000800 */
[----:B------:R1:W1:Y:S04]  /*8330*/  @P0 LDS R61, [R4+0xa00] ;  /* 0x000a0000043d0984 */ /* 0x0002680000000800 */
[----:B------:R1:W1:Y:S04]  /*8340*/  @P0 LDS R65, [R4+0xc00] ;  /* 0x000c000004410984 */ /* 0x0002680000000800 */
        /* <DEDUP_REMOVED lines=16> */
[----:B------:R1:W1:Y:S01]  /*8450*/  @P0 LDS R72, [R0+0xe00] ;  /* 0x000e000000480984 */ /* 0x0002620000000800 */
[C---:B------:R-:W-:Y:S04]  /*8460*/  ISETP.NE.AND P0, PT, R100.reuse, 0x3, PT ;  /* 0x000000036400780c */ /* 0x040fe80003f05270 */
[----:B-----5:R-:W-:Y:S02]  /*8470*/  SEL R3, RZ, 0x1, P0 ;  /* 0x00000001ff037807 */ /* 0x020fe40000000000 */
[----:B------:R-:W-:Y:S02]  /*8480*/  SEL R100, R100, RZ, P0 ;  /* 0x000000ff64647207 */ /* 0x000fe40000000000 */
[----:B--23--:R-:W-:Y:S02]  /*8490*/  LOP3.LUT R102, R102, R3, RZ, 0x3c, !PT ;  /* 0x0000000366667212 */ /* 0x00cfe400078e3cff */
.L_x_94:
[----:B------:R-:W-:Y:S05]  /*84a0*/  BSYNC B1 ;  /* 0x0000000000017941 */ /* 0x000fea0003800000 */
.L_x_93:
[----:B------:R-:W-:Y:S05]  /*84b0*/  VIADD R38, R37, UR40 ;  /* 0x0000002825267c36 */ /* 0x000fea0008000000 */
[----:B-1----:R-:W-:Y:S04]  /*84c0*/  SHF.R.U32.HI R3, RZ, 0x15, R38 ;  /* 0x00000015ff037819 */ /* 0x002fe80000011626 */
[----:B------:R-:W-:Y:S11]  /*84d0*/  LOP3.LUT P0, RZ, R3, 0x3, R80, 0x48, !PT ;  /* 0x0000000303ff7812 */ /* 0x000ff60007804850 */
[----:B------:R-:W-:Y:S02]  /*84e0*/  @!UPT UIADD3 URZ, UPT, UPT, URZ, URZ, URZ ;  /* 0x000000fffffff290 */ /* 0x000fe4000fffe0ff */
[----:B------:R-:W-:Y:S05]  /*84f0*/  @!P0 BRA `(.L_x_98) ;  /* 0x0000000000408947 */ /* 0x000fea0003800000 */
[----:B------:R-:W1:Y:S01]  /*8500*/  LDCU.64 UR8, c[0x4][0x70] ;  /* 0x01000e00ff0877ac */ /* 0x000e620008000a00 */
[----:B------:R-:W-:Y:S01]  /*8510*/  MOV R15, 0x0 ;  /* 0x00000000000f7802 */ /* 0x000fe20000000f00 */
[----:B------:R-:W-:Y:S02]  /*8520*/  HFMA2 R12, -RZ, RZ, 0, 5.9604644775390625e-08 ;  /* 0x00000001ff0c7431 */ /* 0x000fe400000001ff */
[----:B------:R-:W-:Y:S02]  /*8530*/  IMAD.MOV.U32 R8, RZ, RZ, 0x192 ;  /* 0x00000192ff087424 */ /* 0x000fe400078e00ff */
[----:B------:R-:W-:Y:S01]  /*8540*/  IMAD.MOV.U32 R13, RZ, RZ, RZ ;  /* 0x000000ffff0d7224 */ /* 0x000fe200078e00ff */
[----:B------:R-:W5:Y:S01]  /*8550*/  LDCU.64 UR6, c[0x4][0x78] ;  /* 0x01000f00ff0677ac */ /* 0x000f620008000a00 */
[----:B------:R-:W2:Y:S01]  /*8560*/  LDC.64 R14, c[0x4][R15] ;  /* 0x010000000f0e7b82 */ /* 0x000ea20000000a00 */
[----:B------:R-:W3:Y:S01]  /*8570*/  LDCU.64 UR4, c[0x4][0x10] ;  /* 0x01000200ff0477ac */ /* 0x000ee20008000a00 */
[----:B-1----:R-:W-:Y:S01]  /*8580*/  MOV R5, UR9 ;  /* 0x0000000900057c02 */ /* 0x002fe20008000f00 */
[----:B------:R-:W-:Y:S01]  /*8590*/  IMAD.U32 R4, RZ, RZ, UR8 ;  /* 0x00000008ff047e24 */ /* 0x000fe2000f8e00ff */
[----:B-----5:R-:W-:Y:S01]  /*85a0*/  MOV R7, UR7 ;  /* 0x0000000700077c02 */ /* 0x020fe20008000f00 */
[----:B------:R-:W-:Y:S01]  /*85b0*/  IMAD.U32 R6, RZ, RZ, UR6 ;  /* 0x00000006ff067e24 */ /* 0x000fe2000f8e00ff */
[----:B---3--:R-:W-:Y:S01]  /*85c0*/  MOV R11, UR5 ;  /* 0x00000005000b7c02 */ /* 0x008fe20008000f00 */
[----:B------:R-:W-:Y:S02]  /*85d0*/  IMAD.U32 R10, RZ, RZ, UR4 ;  /* 0x00000004ff0a7e24 */ /* 0x000fe4000f8e00ff */
[----:B------:R-:W-:Y:S07]  /*85e0*/  LEPC R20, `(.L_x_98) ;  /* 0x000000001014794e */ /* 0x000fee0000000000 */
[----:B--2-4-:R-:W-:Y:S05]  /*85f0*/  CALL.ABS.NOINC R14 ;  /* 0x000000000e007343 */ /* 0x014fea0003c00000 */
.L_x_98:
[----:B------:R-:W-:Y:S01]  /*8600*/  ISETP.NE.AND P0, PT, R93, RZ, PT ;  /* 0x000000ff5d00720c */ /* 0x000fe20003f05270 */
[----:B------:R-:W-:Y:S05]  /*8610*/  WARPSYNC.ALL ;  /* 0x0000000000007948 */ /* 0x000fea0003800000 */
[----:B------:R-:W1:Y:S01]  /*8620*/  S2R R39, SR_CgaCtaId ;  /* 0x0000000000277919 */ /* 0x000e620000008800 */
[----:B------:R-:W-:Y:S01]  /*8630*/  R2UR UR4, R38 ;  /* 0x00000000260472ca */ /* 0x000fe200000e0000 */
[----:B------:R-:W1:Y:S01]  /*8640*/  S2UR UR51, SR_CgaCtaId ;  /* 0x00000000003379c3 */ /* 0x000e620000008800 */
[----:B------:R-:W-:Y:S11]  /*8650*/  BSSY.RECONVERGENT B0, `(.L_x_99) ;  /* 0x0000087000007945 */ /* 0x000ff60003800200 */
[----:B------:R-:W5:Y:S01]  /*8660*/  LDTM.x32 R4, tmem[UR4] ;  /* 0x00000004000479ee */ /* 0x000f6200082c0000 */
[----:B------:R-:W-:Y:S06]  /*8670*/  USHF.L.U32 UR4, UR46, 0xe, URZ ;  /* 0x0000000e2e047899 */ /* 0x000fec00080006ff */
[----:B--2---:R-:W-:Y:S04]  /*8680*/  IADD3 R0, PT, PT, R91, UR4, RZ ;  /* 0x000000045b007c10 */ /* 0x004fe8000fffe0ff */
[CC--:B------:R-:W-:Y:S02]  /*8690*/  IADD3 R104, PT, PT, R98.reuse, R0.reuse, RZ ;  /* 0x0000000062687210 */ /* 0x0c0fe40007ffe0ff */
[----:B------:R-:W-:Y:S04]  /*86a0*/  IADD3 R3, PT, PT, R99, R0, RZ ;  /* 0x0000000063037210 */ /* 0x000fe80007ffe0ff */
[----:B------:R-:W-:Y:S01]  /*86b0*/  IADD3 R0, PT, PT, R98, R3, RZ ;  /* 0x0000000362007210 */ /* 0x000fe20007ffe0ff */
[C---:B-----5:R-:W-:Y:S01]  /*86c0*/  FMUL R4, R36.reuse, R4 ;  /* 0x0000000424047220 */ /* 0x060fe20000400000 */
        /* <DEDUP_REMOVED lines=8> */
[----:B------:R2:W-:Y:S01]  /*8750*/  STS [R91+UR4], R4 ;  /* 0x000000045b007988 */ /* 0x0005e20008000804 */
        /* <DEDUP_REMOVED lines=15> */
[----:B------:R2:W-:Y:S01]  /*8850*/  STS [R91+UR4+0x200], R8 ;  /* 0x000200085b007988 */ /* 0x0005e20008000804 */
        /* <DEDUP_REMOVED lines=58> */
[----:B------:R2:W-:Y:S04]  /*8c00*/  STS [R91+UR4+0xa00], R24 ;  /* 0x000a00185b007988 */ /* 0x0005e80008000804 */
[----:B------:R2:W-:Y:S04]  /*8c10*/  STS [R104+0xa00], R25 ;  /* 0x000a001968007388 */ /* 0x0005e80000000800 */
[----:B------:R2:W-:Y:S04]  /*8c20*/  STS [R3+0xa00], R26 ;  /* 0x000a001a03007388 */ /* 0x0005e80000000800 */
        /* <DEDUP_REMOVED lines=16> */
[----:B-1----:R-:W-:Y:S05]  /*8d30*/  @P0 BRA `(.L_x_100) ;  /* 0x0000000000600947 */ /* 0x002fea0003800000 */
[----:B------:R-:W-:Y:S02]  /*8d40*/  UIADD3 UR6, UP0, UPT, UR58, 0x880, URZ ;  /* 0x000008803a067890 */ /* 0x000fe4000ff1e0ff */
[----:B------:R-:W-:Y:S02]  /*8d50*/  UIADD3 UR5, UPT, UPT, UR47, UR4, URZ ;  /* 0x000000042f057290 */ /* 0x000fe4000fffe0ff */
[----:B------:R-:W-:Y:S02]  /*8d60*/  UIADD3 UR10, UPT, UPT, UR54, UR40, URZ ;  /* 0x00000028360a7290 */ /* 0x000fe4000fffe0ff */
[----:B------:R-:W-:Y:S02]  /*8d70*/  UIADD3 UR8, UPT, UPT, UR5, 0x200, URZ ;  /* 0x0000020005087890 */ /* 0x000fe4000fffe0ff */
[----:B------:R-:W-:Y:S01]  /*8d80*/  UIADD3.X UR7, UPT, UPT, URZ, UR59, URZ, UP0, !UPT ;  /* 0x0000003bff077290 */ /* 0x000fe200087fe4ff */
[----:B------:R-:W-:Y:S01]  /*8d90*/  UMOV UR9, UR49 ;  /* 0x0000003100097c82 */ /* 0x000fe20008000000 */
[----:B------:R-:W-:Y:S01]  /*8da0*/  UMOV UR11, UR36 ;  /* 0x00000024000b7c82 */ /* 0x000fe20008000000 */
[----:B------:R-:W-:Y:S02]  /*8db0*/  UIADD3 UR21, UPT, UPT, UR49, 0x20, URZ ;  /* 0x0000002031157890 */ /* 0x000fe4000fffe0ff */
[----:B------:R-:W-:Y:S01]  /*8dc0*/  UIADD3 UR20, UPT, UPT, UR5, 0x1200, URZ ;  /* 0x0000120005147890 */ /* 0x000fe2000fffe0ff */
[----:B------:R-:W-:Y:S03]  /*8dd0*/  UMOV UR23, UR36 ;  /* 0x0000002400177c82 */ /* 0x000fe60008000000 */
[----:B------:R1:W-:Y:S01]  /*8de0*/  UTMASTG.3D [UR8], [UR6] ;  /* 0x00000008060073b5 */ /* 0x0003e20008010000 */
[----:B------:R-:W-:Y:S01]  /*8df0*/  UMOV UR22, UR10 ;  /* 0x0000000a00167c82 */ /* 0x000fe20008000000 */
[----:B------:R-:W-:Y:S02]  /*8e00*/  UIADD3 UR17, UPT, UPT, UR49, 0x40, URZ ;  /* 0x0000004031117890 */ /* 0x000fe4000fffe0ff */
[----:B------:R-:W-:Y:S01]  /*8e10*/  UIADD3 UR16, UPT, UPT, UR5, 0x2200, URZ ;  /* 0x0000220005107890 */ /* 0x000fe2000fffe0ff */
[----:B------:R-:W-:Y:S01]  /*8e20*/  UMOV UR19, UR36 ;  /* 0x0000002400137c82 */ /* 0x000fe20008000000 */
[----:B------:R-:W-:Y:S01]  /*8e30*/  UMOV UR18, UR10 ;  /* 0x0000000a00127c82 */ /* 0x000fe20008000000 */
[----:B------:R1:W-:Y:S01]  /*8e40*/  UTMASTG.3D [UR20], [UR6] ;  /* 0x00000014060073b5 */ /* 0x0003e20008010000 */
[----:B------:R-:W-:Y:S02]  /*8e50*/  UIADD3 UR13, UPT, UPT, UR49, 0x60, URZ ;  /* 0x00000060310d7890 */ /* 0x000fe4000fffe0ff */
[----:B------:R-:W-:Y:S01]  /*8e60*/  UIADD3 UR12, UPT, UPT, UR5, 0x3200, URZ ;  /* 0x00003200050c7890 */ /* 0x000fe2000fffe0ff */
[----:B------:R-:W-:Y:S01]  /*8e70*/  UMOV UR15, UR36 ;  /* 0x00000024000f7c82 */ /* 0x000fe20008000000 */
[----:B------:R-:W-:Y:S01]  /*8e80*/  UMOV UR14, UR10 ;  /* 0x0000000a000e7c82 */ /* 0x000fe20008000000 */
[----:B------:R1:W-:Y:S06]  /*8e90*/  UTMASTG.3D [UR16], [UR6] ;  /* 0x00000010060073b5 */ /* 0x0003ec0008010000 */
[----:B------:R1:W-:Y:S02]  /*8ea0*/  UTMASTG.3D [UR12], [UR6] ;  /* 0x0000000c060073b5 */ /* 0x0003e40008010000 */
[----:B-1----:R0:W-:Y:S02]  /*8eb0*/  UTMACMDFLUSH ;  /* 0x00000000000079b7 */ /* 0x0021e40000000000 */
.L_x_100:
[----:B------:R-:W-:Y:S05]  /*8ec0*/  BSYNC.RECONVERGENT B0 ;  /* 0x0000000000007941 */ /* 0x000fea0003800200 */
.L_x_99:
[----:B------:R-:W-:Y:S01]  /*8ed0*/  UIADD3 UR4, UPT, UPT, UR46, 0x1, URZ ;  /* 0x000000012e047890 */ /* 0x000fe2000fffe0ff */
[----:B------:R-:W-:Y:S01]  /*8ee0*/  ISETP.NE.AND P1, PT, R97, RZ, PT ;  /* 0x000000ff6100720c */ /* 0x000fe20003f25270 */
[----:B--2---:R-:W-:Y:S01]  /*8ef0*/  IMAD.U32 R0, RZ, RZ, UR53 ;  /* 0x00000035ff007e24 */ /* 0x004fe2000f8e00ff */
[----:B------:R-:W-:Y:S01]  /*8f00*/  BSSY.RECONVERGENT B0, `(.L_x_101) ;  /* 0x0000008000007945 */ /* 0x000fe20003800200 */
[----:B------:R-:W-:Y:S04]  /*8f10*/  UISETP.NE.AND UP0, UPT, UR4, 0x3, UPT ;  /* 0x000000030400788c */ /* 0x000fe8000bf05270 */
[----:B------:R-:W-:Y:S02]  /*8f20*/  USEL UR46, UR4, URZ, UP0 ;  /* 0x000000ff042e7287 */ /* 0x000fe40008000000 */
[----:B------:R-:W-:Y:S04]  /*8f30*/  UISETP.EQ.XOR UP0, UPT, UR48, 0x3, !UP0 ;  /* 0x000000033000788c */ /* 0x000fe8000c702a70 */
[----:B------:R-:W-:Y:S01]  /*8f40*/  UP2UR UR50, UPR, URZ, 0x1 ;  /* 0x00000001ff327883 */ /* 0x000fe20008000000 */
[----:B------:R-:W-:Y:S01]  /*8f50*/  @P1 LEA R0, R0, UR47, 0x3 ;  /* 0x0000002f00001c11 */ /* 0x000fe2000f8e18ff */
[----:B------:R-:W-:Y:S10]  /*8f60*/  @P0 BRA `(.L_x_102) ;  /* 0x0000000000040947 */ /* 0x000ff40003800000 */
[----:B------:R-:W-:Y:S04]  /*8f70*/  DEPBAR.LE SB0, 0x1 ;  /* 0x000080400000791a */ /* 0x000fe80000000000 */
.L_x_102:
[----:B------:R-:W-:Y:S05]  /*8f80*/  BSYNC.RECONVERGENT B0 ;  /* 0x0000000000007941 */ /* 0x000fea0003800200 */
.L_x_101:
[----:B------:R-:W-:Y:S01]  /*8f90*/  BAR.SYNC.DEFER_BLOCKING 0x1, 0x80 ;  /* 0x0042000000007b1d */ /* 0x000fe20000010000 */
[----:B------:R-:W-:Y:S01]  /*8fa0*/  @P1 VIADD R4, R0, 0x38 ;  /* 0x0000003800041836 */ /* 0x000fe20000000000 */
[----:B------:R-:W-:Y:S01]  /*8fb0*/  @P1 SHF.L.U32 R0, R102, 0x1f, RZ ;  /* 0x0000001f66001819 */ /* 0x000fe200000006ff */
[----:B------:R-:W-:Y:S02]  /*8fc0*/  UIADD3 UR5, UPT, UPT, UR53, 0x1, URZ ;  /* 0x0000000135057890 */ /* 0x000fe4000fffe0ff */
[----:B------:R-:W-:Y:S01]  /*8fd0*/  UISETP.NE.AND UP0, UPT, UR37, URZ, UPT ;  /* 0x000000ff2500728c */ /* 0x000fe2000bf05270 */
[----:B------:R-:W-:Y:S01]  /*8fe0*/  @P1 PRMT R39, R39, 0x654, R4 ;  /* 0x0000065427271816 */ /* 0x000fe20000000004 */
[----:B------:R-:W-:Y:S04]  /*8ff0*/  UISETP.NE.AND UP1, UPT, UR5, 0x3, UPT ;  /* 0x000000030500788c */ /* 0x000fe8000bf25270 */
[----:B------:R-:W-:Y:S01]  /*9000*/  USEL UR48, UR5, URZ, UP1 ;  /* 0x000000ff05307287 */ /* 0x000fe20008800000 */
[----:B------:R1:W-:Y:S01]  /*9010*/  @P1 SYNCS.ARRIVE.TRANS64.RED.A1T0 RZ, [R39+URZ], RZ ;  /* 0x000000ff27ff19a7 */ /* 0x0003e200081004ff */
[----:B------:R-:W-:Y:S01]  /*9020*/  UMOV UR4, 0x400 ;  /* 0x0000040000047882 */ /* 0x000fe20000000000 */
[----:B------:R-:W-:Y:S01]  /*9030*/  BSSY B1, `(.L_x_103) ;  /* 0x000003b000017945 */ /* 0x000fe20003800000 */
[----:B------:R-:W-:Y:S03]  /*9040*/  ULEA UR47, UR51, UR4, 0x18 ;  /* 0x00000004332f7291 */ /* 0x000fe6000f8ec0ff */
[----:B------:R-:W-:Y:S02]  /*9050*/  UMOV UR4, 0xa0 ;  /* 0x000000a000047882 */ /* 0x000fe40000000000 */
[----:B------:R-:W-:Y:S01]  /*9060*/  USEL UR40, UR4, 0x40, !UP0 ;  /* 0x0000004004287887 */ /* 0x000fe2000c000000 */
[----:B------:R-:W-:Y:S04]  /*9070*/  LEA R5, R100, UR47, 0x3 ;  /* 0x0000002f64057c11 */ /* 0x000fe8000f8e18ff */
[----:B------:R-:W2:Y:S02]  /*9080*/  @P1 SYNCS.PHASECHK.TRANS64.TRYWAIT P0, [R5+URZ+0x20], R0 ;  /* 0x00002000050015a7 */ /* 0x000ea400080011ff */
[----:B--2---:R-:W-:Y:S01]  /*9090*/  @P1 SEL R101, RZ, 0x1, !P0 ;  /* 0x00000001ff651807 */ /* 0x004fe20004000000 */
[----:B-1----:R-:W-:Y:S06]  /*90a0*/  @!P1 BRA `(.L_x_104) ;  /* 0x0000000000cc9947 */ /* 0x002fec0003800000 */
[----:B------:R-:W-:Y:S01]  /*90b0*/  ISETP.NE.AND P1, PT, R103, RZ, PT ;  /* 0x000000ff6700720c */ /* 0x000fe20003f25270 */
[----:B------:R-:W-:Y:S01]  /*90c0*/  BSSY B0, `(.L_x_105) ;  /* 0x0000008000007945 */ /* 0x000fe20003800000 */
[----:B------:R-:W-:Y:S11]  /*90d0*/  ISETP.NE.AND P0, PT, R101, RZ, PT ;  /* 0x000000ff6500720c */ /* 0x000ff60003f05270 */
[----:B------:R-:W-:Y:S04]  /*90e0*/  @P1 IMAD R3, R100, 0x4000, R91 ;  /* 0x0000400064031824 */ /* 0x000fe800078e025b */
[----:B------:R-:W-:Y:S01]  /*90f0*/  @P1 IMAD.IADD R0, R98, 0x1, R3 ;  /* 0x0000000162001824 */ /* 0x000fe200078e0203 */
[----:B------:R-:W-:Y:S06]  /*9100*/  @P0 BRA `(.L_x_106) ;  /* 0x00000000000c0947 */ /* 0x000fec0003800000 */
[----:B------:R-:W-:Y:S04]  /*9110*/  SHF.L.U32 R4, R102, 0x1f, RZ ;  /* 0x0000001f66047819 */ /* 0x000fe800000006ff */
[----:B------:R-:W1:Y:S02]  /*9120*/  SYNCS.PHASECHK.TRANS64.TRYWAIT P0, [R5+URZ+0x20], R4 ;  /* 0x00002004050075a7 */ /* 0x000e6400080011ff */
[----:B-1----:R-:W-:Y:S05]  /*9130*/  @!P0 BRA `(.L_x_107) ;  /* 0x0000006400c08947 */ /* 0x002fea0003800000 */
.L_x_106:
[----:B------:R-:W-:Y:S05]  /*9140*/  BSYNC B0 ;  /* 0x0000000000007941 */ /* 0x000fea0003800000 */
.L_x_105:
[----:B------:R-:W-:Y:S01]  /*9150*/  ISETP.NE.AND P0, PT, R103, RZ, PT ;  /* 0x000000ff6700720c */ /* 0x000fe20003f05270 */
[----:B------:R-:W-:Y:S11]  /*9160*/  VIADD R100, R100, 0x1 ;  /* 0x0000000164647836 */ /* 0x000ff60000000000 */
[----:B------:R-:W-:Y:S01]  /*9170*/  @!UPT UIADD3 URZ, UPT, UPT, URZ, URZ, URZ ;  /* 0x000000fffffff290 */ /* 0x000fe2000fffe0ff */
[----:B------:R-:W2:Y:S01]  /*9180*/  @P0 LDS R42, [R0] ;  /* 0x00000000002a0984 */ /* 0x000ea20000000800 */
[----:B-1----:R-:W-:Y:S03]  /*9190*/  @P0 IMAD.IADD R5, R99, 0x1, R3 ;  /* 0x0000000163050824 */ /* 0x002fe600078e0203 */
[----:B------:R-:W1:Y:S01]  /*91a0*/  @P0 LDS R46, [R0+0x200] ;  /* 0x00020000002e0984 */ /* 0x000e620000000800 */
[----:B------:R-:W-:Y:S03]  /*91b0*/  @P0 IMAD.IADD R4, R98, 0x1, R5 ;  /* 0x0000000162040824 */ /* 0x000fe600078e0205 */
[----:B------:R-:W1:Y:S04]  /*91c0*/  @P0 LDS R50, [R0+0x400] ;  /* 0x0004000000320984 */ /* 0x000e680000000800 */
[----:B------:R-:W1:Y:S04]  /*91d0*/  @P0 LDS R54, [R0+0x600] ;  /* 0x0006000000360984 */ /* 0x000e680000000800 */
[----:B------:R-:W1:Y:S04]  /*91e0*/  @P0 LDS R58, [R0+0x800] ;  /* 0x00080000003a0984 */ /* 0x000e680000000800 */
[----:B------:R-:W1:Y:S04]  /*91f0*/  @P0 LDS R62, [R0+0xa00] ;  /* 0x000a0000003e0984 */ /* 0x000e680000000800 */
[----:B------:R-:W1:Y:S04]  /*9200*/  @P0 LDS R66, [R0+0xc00] ;  /* 0x000c000000420984 */ /* 0x000e680000000800 */
[----:B------:R-:W1:Y:S04]  /*9210*/  @P0 LDS R70, [R0+0xe00] ;  /* 0x000e000000460984 */ /* 0x000e680000000800 */
[----:B------:R-:W1:Y:S04]  /*9220*/  @P0 LDS R40, [R3] ;  /* 0x0000000003280984 */ /* 0x000e680000000800 */
[----:B------:R-:W1:Y:S04]  /*9230*/  @P0 LDS R45, [R3+0x200] ;  /* 0x00020000032d0984 */ /* 0x000e680000000800 */
[----:B------:R-:W1:Y:S04]  /*9240*/  @P0 LDS R49, [R3+0x400] ;  /* 0x0004000003310984 */ /* 0x000e680000000800 */
        /* <DEDUP_REMOVED lines=24> */
[----:B--2---:R-:W-:Y:S02]  /*93d0*/  LOP3.LUT R102, R102, R3, RZ, 0x3c, !PT ;  /* 0x0000000366667212 */ /* 0x004fe400078e3cff */
.L_x_104:
[----:B------:R-:W-:Y:S05]  /*93e0*/  BSYNC B1 ;  /* 0x0000000000017941 */ /* 0x000fea0003800000 */
.L_x_103:
[----:B------:R-:W-:Y:S05]  /*93f0*/  VIADD R38, R37, UR40 ;  /* 0x0000002825267c36 */ /* 0x000fea0008000000 */
[----:B------:R-:W-:Y:S04]  /*9400*/  SHF.R.U32.HI R3, RZ, 0x15, R38 ;  /* 0x00000015ff037819 */ /* 0x000fe80000011626 */
        /* <DEDUP_REMOVED lines=8> */
[----:B------:R-:W2:Y:S01]  /*9490*/  LDCU.64 UR6, c[0x4][0x78] ;  /* 0x01000f00ff0677ac */ /* 0x000ea20008000a00 */
[----:B------:R-:W3:Y:S01]  /*94a0*/  LDC.64 R14, c[0x4][R15] ;  /* 0x010000000f0e7b82 */ /* 0x000ee20000000a00 */
[----:B------:R-:W5:Y:S01]  /*94b0*/  LDCU.64 UR4, c[0x4][0x10] ;  /* 0x01000200ff0477ac */ /* 0x000f620008000a00 */
[----:B-1----:R-:W-:Y:S01]  /*94c0*/  MOV R5, UR9 ;  /* 0x0000000900057c02 */ /* 0x002fe20008000f00 */
[----:B------:R-:W-:Y:S01]  /*94d0*/  IMAD.U32 R4, RZ, RZ, UR8 ;  /* 0x00000008ff047e24 */ /* 0x000fe2000f8e00ff */
[----:B--2---:R-:W-:Y:S01]  /*94e0*/  MOV R7, UR7 ;  /* 0x0000000700077c02 */ /* 0x004fe20008000f00 */
[----:B------:R-:W-:Y:S01]  /*94f0*/  IMAD.U32 R6, RZ, RZ, UR6 ;  /* 0x00000006ff067e24 */ /* 0x000fe2000f8e00ff */
[----:B-----5:R-:W-:Y:S01]  /*9500*/  MOV R11, UR5 ;  /* 0x00000005000b7c02 */ /* 0x020fe20008000f00 */
[----:B------:R-:W-:Y:S02]  /*9510*/  IMAD.U32 R10, RZ, RZ, UR4 ;  /* 0x00000004ff0a7e24 */ /* 0x000fe4000f8e00ff */
[----:B------:R-:W-:Y:S07]  /*9520*/  LEPC R20, `(.L_x_108) ;  /* 0x000000001014794e */ /* 0x000fee0000000000 */
[----:B---34-:R-:W-:Y:S05]  /*9530*/  CALL.ABS.NOINC R14 ;  /* 0x000000000e007343 */ /* 0x018fea0003c00000 */
.L_x_108:
[----:B------:R-:W-:Y:S01]  /*9540*/  ISETP.NE.AND P0, PT, R93, RZ, PT ;  /* 0x000000ff5d00720c */ /* 0x000fe20003f05270 */
[----:B------:R-:W-:Y:S05]  /*9550*/  WARPSYNC.ALL ;  /* 0x0000000000007948 */ /* 0x000fea0003800000 */
[----:B------:R-:W2:Y:S01]  /*9560*/  S2R R39, SR_CgaCtaId ;  /* 0x0000000000277919 */ /* 0x000ea20000008800 */
[----:B------:R-:W-:Y:S01]  /*9570*/  R2UR UR4, R38 ;  /* 0x00000000260472ca */ /* 0x000fe200000e0000 */
[----:B------:R-:W2:Y:S01]  /*9580*/  S2UR UR51, SR_CgaCtaId ;  /* 0x00000000003379c3 */ /* 0x000ea20000008800 */
[----:B------:R-:W-:Y:S11]  /*9590*/  BSSY.RECONVERGENT B0, `(.L_x_109) ;  /* 0x0000087000007945 */ /* 0x000ff60003800200 */
[----:B-1----:R-:W1:Y:S01]  /*95a0*/  LDTM.x32 R4, tmem[UR4] ;  /* 0x00000004000479ee */ /* 0x002e6200082c0000 */
[----:B------:R-:W-:Y:S06]  /*95b0*/  USHF.L.U32 UR4, UR46, 0xe, URZ ;  /* 0x0000000e2e047899 */ /* 0x000fec00080006ff */
[----:B------:R-:W-:Y:S04]  /*95c0*/  IADD3 R0, PT, PT, R91, UR4, RZ ;  /* 0x000000045b007c10 */ /* 0x000fe8000fffe0ff */
[CC--:B------:R-:W-:Y:S02]  /*95d0*/  IADD3 R104, PT, PT, R98.reuse, R0.reuse, RZ ;  /* 0x0000000062687210 */ /* 0x0c0fe40007ffe0ff */
[----:B------:R-:W-:Y:S04]  /*95e0*/  IADD3 R3, PT, PT, R99, R0, RZ ;  /* 0x0000000063037210 */ /* 0x000fe80007ffe0ff */
[----:B------:R-:W-:Y:S01]  /*95f0*/  IADD3 R0, PT, PT, R98, R3, RZ ;  /* 0x0000000362007210 */ /* 0x000fe20007ffe0ff */
[C---:B-1----:R-:W-:Y:S01]  /*9600*/  FMUL R4, R36.reuse, R4 ;  /* 0x0000000424047220 */ /* 0x042fe20000400000 */
        /* <DEDUP_REMOVED lines=102> */
[----:B--2---:R-:W-:Y:S05]  /*9c70*/  @P0 BRA `(.L_x_110) ;  /* 0x0000000000600947 */ /* 0x004fea0003800000 */
        /* <DEDUP_REMOVED lines=23> */
[----:B--2---:R0:W-:Y:S02]  /*9df0*/  UTMACMDFLUSH ;  /* 0x00000000000079b7 */ /* 0x0041e40000000000 */
.L_x_110:
[----:B------:R-:W-:Y:S05]  /*9e00*/  BSYNC.RECONVERGENT B0 ;  /* 0x0000000000007941 */ /* 0x000fea0003800200 */
.L_x_109:
[----:B------:R-:W-:Y:S01]  /*9e10*/  UISETP.NE.AND UP1, UPT, UR50, URZ, UPT ;  /* 0x000000ff3200728c */ /* 0x000fe2000bf25270 */
[----:B------:R-:W-:Y:S01]  /*9e20*/  ISETP.NE.AND P1, PT, R97, RZ, PT ;  /* 0x000000ff6100720c */ /* 0x000fe20003f25270 */
[----:B------:R-:W-:Y:S01]  /*9e30*/  UIADD3 UR4, UPT, UPT, UR46, 0x1, URZ ;  /* 0x000000012e047890 */ /* 0x000fe2000fffe0ff */
[----:B-1----:R-:W-:Y:S01]  /*9e40*/  IMAD.U32 R0, RZ, RZ, UR48 ;  /* 0x00000030ff007e24 */ /* 0x002fe2000f8e00ff */
[----:B------:R-:W-:Y:S02]  /*9e50*/  BSSY.RECONVERGENT B0, `(.L_x_111) ;  /* 0x0000008000007945 */ /* 0x000fe40003800200 */
[----:B------:R-:W-:Y:S02]  /*9e60*/  UISETP.NE.AND UP0, UPT, UR4, 0x3, UPT ;  /* 0x000000030400788c */ /* 0x000fe4000bf05270 */
[----:B------:R-:W-:Y:S02]  /*9e70*/  UISETP.EQ.XOR UP1, UPT, UR4, 0x3, UP1 ;  /* 0x000000030400788c */ /* 0x000fe40008f22a70 */
[----:B------:R-:W-:Y:S02]  /*9e80*/  USEL UR46, UR4, URZ, UP0 ;  /* 0x000000ff042e7287 */ /* 0x000fe40008000000 */
[----:B------:R-:W-:Y:S02]  /*9e90*/  UP2UR UR50, UPR, URZ, 0x2 ;  /* 0x00000002ff327883 */ /* 0x000fe40008000000 */
[----:B------:R-:W-:Y:S01]  /*9ea0*/  @P1 LEA R0, R0, UR47, 0x3 ;  /* 0x0000002f00001c11 */ /* 0x000fe2000f8e18ff */
[----:B------:R-:W-:Y:S05]  /*9eb0*/  @P0 BRA `(.L_x_112) ;  /* 0x0000000000040947 */ /* 0x000fea0003800000 */
[----:B------:R-:W-:Y:S04]  /*9ec0*/  DEPBAR.LE SB0, 0x1 ;  /* 0x000080400000791a */ /* 0x000fe80000000000 */
.L_x_112:
[----:B------:R-:W-:Y:S05]  /*9ed0*/  BSYNC.RECONVERGENT B0 ;  /* 0x0000000000007941 */ /* 0x000fea0003800200 */
.L_x_111:
        /* <DEDUP_REMOVED lines=27> */
.L_x_116:
[----:B------:R-:W-:Y:S05]  /*a090*/  BSYNC B0 ;  /* 0x0000000000007941 */ /* 0x000fea0003800000 */
.L_x_115:
        /* <DEDUP_REMOVED lines=41> */
.L_x_114:
[----:B------:R-:W-:Y:S05]  /*a330*/  BSYNC B1 ;  /* 0x0000000000017941 */ /* 0x000fea0003800000 */
.L_x_113:
        /* <DEDUP_REMOVED lines=21> */
.L_x_118:
        /* <DEDUP_REMOVED lines=140> */
.L_x_120:
[----:B------:R-:W-:Y:S05]  /*ad50*/  BSYNC.RECONVERGENT B0 ;  /* 0x0000000000007941 */ /* 0x000fea0003800200 */
.L_x_119:
        /* <DEDUP_REMOVED lines=12> */
.L_x_122:
[----:B------:R-:W-:Y:S05]  /*ae20*/  BSYNC.RECONVERGENT B0 ;  /* 0x0000000000007941 */ /* 0x000fea0003800200 */
.L_x_121:
        /* <DEDUP_REMOVED lines=27> */
.L_x_126:
[----:B------:R-:W-:Y:S05]  /*afe0*/  BSYNC B0 ;  /* 0x0000000000007941 */ /* 0x000fea0003800000 */
.L_x_125:
        /* <DEDUP_REMOVED lines=41> */
.L_x_124:
[----:B------:R-:W-:Y:S05]  /*b280*/  BSYNC B1 ;  /* 0x0000000000017941 */ /* 0x000fea0003800000 */
.L_x_123:
        /* <DEDUP_REMOVED lines=21> */
.L_x_128:
        /* <DEDUP_REMOVED lines=140> */
.L_x_130:
[----:B------:R-:W-:Y:S05]  /*bca0*/  BSYNC.RECONVERGENT B0 ;  /* 0x0000000000007941 */ /* 0x000fea0003800200 */
.L_x_129:
        /* <DEDUP_REMOVED lines=12> */
.L_x_132:
[----:B------:R-:W-:Y:S05]  /*bd70*/  BSYNC.RECONVERGENT B0 ;  /* 0x0000000000007941 */ /* 0x000fea0003800200 */
.L_x_131:
        /* <DEDUP_REMOVED lines=27> */
.L_x_136:
[----:B------:R-:W-:Y:S05]  /*bf30*/  BSYNC B0 ;  /* 0x0000000000007941 */ /* 0x000fea0003800000 */
.L_x_135:
        /* <DEDUP_REMOVED lines=41> */
.L_x_134:
[----:B------:R-:W-:Y:S05]  /*c1d0*/  BSYNC B1 ;  /* 0x0000000000017941 */ /* 0x000fea0003800000 */
.L_x_133:
        /* <DEDUP_REMOVED lines=21> */
.L_x_138:
        /* <DEDUP_REMOVED lines=140> */
.L_x_140:
[----:B------:R-:W-:Y:S05]  /*cbf0*/  BSYNC.RECONVERGENT B0 ;  /* 0x0000000000007941 */ /* 0x000fea0003800200 */
.L_x_139:
        /* <DEDUP_REMOVED lines=12> */
.L_x_142:
[----:B------:R-:W-:Y:S05]  /*ccc0*/  BSYNC.RECONVERGENT B0 ;  /* 0x0000000000007941 */ /* 0x000fea0003800200 */
.L_x_141:
        /* <DEDUP_REMOVED lines=27> */
.L_x_146:
[----:B------:R-:W-:Y:S05]  /*ce80*/  BSYNC B0 ;  /* 0x0000000000007941 */ /* 0x000fea0003800000 */
.L_x_145:
        /* <DEDUP_REMOVED lines=41> */
.L_x_144:
[----:B------:R-:W-:Y:S05]  /*d120*/  BSYNC B1 ;  /* 0x0000000000017941 */ /* 0x000fea0003800000 */
.L_x_143:
        /* <DEDUP_REMOVED lines=21> */
.L_x_148:
        /* <DEDUP_REMOVED lines=140> */
.L_x_150:
[----:B------:R-:W-:Y:S05]  /*db40*/  BSYNC.RECONVERGENT B0 ;  /* 0x0000000000007941 */ /* 0x000fea0003800200 */
.L_x_149:
        /* <DEDUP_REMOVED lines=12> */
.L_x_152:
[----:B------:R-:W-:Y:S05]  /*dc10*/  BSYNC.RECONVERGENT B0 ;  /* 0x0000000000007941 */ /* 0x000fea0003800200 */
.L_x_151:
[----:B------:R-:W-:Y:S01]  /*dc20*/  BAR.SYNC.DEFER_BLOCKING 0x1, 0x80 ;  /* 0x0042000000007b1d */ /* 0x000fe20000010000 */
[----:B------:R-:W-:Y:S01]  /*dc30*/  @P1 VIADD R4, R0, 0x38 ;  /* 0x0000003800041836 */ /* 0x000fe20000000000 */
[----:B------:R-:W-:Y:S01]  /*dc40*/  @P1 SHF.L.U32 R0, R102, 0x1f, RZ ;  /* 0x0000001f66001819 */ /* 0x000fe200000006ff */
[----:B------:R-:W-:Y:S03]  /*dc50*/  UISETP.NE.AND UP0, UPT, UR37, URZ, UPT ;  /* 0x000000ff2500728c */ /* 0x000fe6000bf05270 */
[----:B------:R-:W-:Y:S01]  /*dc60*/  @P1 PRMT R39, R39, 0x654, R4 ;  /* 0x0000065427271816 */ /* 0x000fe20000000004 */
[----:B------:R-:W-:Y:S03]  /*dc70*/  USEL UR40, URZ, 0xe0, !UP0 ;  /* 0x000000e0ff287887 */ /* 0x000fe6000c000000 */
[----:B------:R1:W-:Y:S01]  /*dc80*/  @P1 SYNCS.ARRIVE.TRANS64.RED.A1T0 RZ, [R39+URZ], RZ ;  /* 0x000000ff27ff19a7 */ /* 0x0003e200081004ff */
[----:B------:R-:W-:Y:S01]  /*dc90*/  UMOV UR4, 0x400 ;  /* 0x0000040000047882 */ /* 0x000fe20000000000 */
[----:B------:R-:W-:Y:S01]  /*dca0*/  BSSY B1, `(.L_x_153) ;  /* 0x0000037000017945 */ /* 0x000fe20003800000 */
[----:B------:R-:W-:Y:S02]  /*dcb0*/  ULEA UR47, UR51, UR4, 0x18 ;  /* 0x00000004332f7291 */ /* 0x000fe4000f8ec0ff */
[----:B------:R-:W-:Y:S04]  /*dcc0*/  UIADD3 UR4, UPT, UPT, UR48, 0x1, URZ ;  /* 0x0000000130047890 */ /* 0x000fe8000fffe0ff */
[----:B------:R-:W-:Y:S01]  /*dcd0*/  LEA R3, R100, UR47, 0x3 ;  /* 0x0000002f64037c11 */ /* 0x000fe2000f8e18ff */
[----:B------:R-:W-:Y:S03]  /*dce0*/  UISETP.NE.AND UP1, UPT, UR4, 0x3, UPT ;  /* 0x000000030400788c */ /* 0x000fe6000bf25270 */
[----:B------:R-:W2:Y:S01]  /*dcf0*/  @P1 SYNCS.PHASECHK.TRANS64.TRYWAIT P0, [R3+URZ+0x20], R0 ;  /* 0x00002000030015a7 */ /* 0x000ea200080011ff */
[----:B------:R-:W-:Y:S01]  /*dd00*/  USEL UR53, UR4, URZ, UP1 ;  /* 0x000000ff04357287 */ /* 0x000fe20008800000 */
[----:B--2---:R-:W-:Y:S01]  /*dd10*/  @P1 SEL R101, RZ, 0x1, !P0 ;  /* 0x00000001ff651807 */ /* 0x004fe20004000000 */
[----:B-1----:R-:W-:Y:S10]  /*dd20*/  @!P1 BRA `(.L_x_154) ;  /* 0x0000000000b89947 */ /* 0x002ff40003800000 */
        /* <DEDUP_REMOVED lines=9> */
.L_x_156:
[----:B------:R-:W-:Y:S05]  /*ddc0*/  BSYNC B0 ;  /* 0x0000000000007941 */ /* 0x000fea0003800000 */
.L_x_155:
[----:B------:R-:W-:Y:S11]  /*ddd0*/  ISETP.NE.AND P0, PT, R103, RZ, PT ;  /* 0x000000ff6700720c */ /* 0x000ff60003f05270 */
[----:B------:R-:W-:Y:S02]  /*dde0*/  @!UPT UIADD3 URZ, UPT, UPT, URZ, URZ, URZ ;  /* 0x000000fffffff290 */ /* 0x000fe4000fffe0ff */
[----:B------:R2:W2:Y:S01]  /*ddf0*/  @P0 LDS R42, [R0] ;  /* 0x00000000002a0984 */ /* 0x0004a20000000800 */
[----:B-1----:R-:W-:Y:S03]  /*de00*/  @P0 IMAD.IADD R3, R99, 0x1, R100 ;  /* 0x0000000163030824 */ /* 0x002fe600078e0264 */
[----:B------:R1:W1:Y:S02]  /*de10*/  @P0 LDS R46, [R0+0x200] ;  /* 0x00020000002e0984 */ /* 0x0002640000000800 */
[----:B------:R-:W-:Y:S02]  /*de20*/  @P0 IADD3 R4, PT, PT, R98, R3, RZ ;  /* 0x0000000362040210 */ /* 0x000fe40007ffe0ff */
        /* <DEDUP_REMOVED lines=29> */
[----:B--2---:R1:W1:Y:S02]  /*e000*/  @P0 LDS R72, [R4+0xe00] ;  /* 0x000e000004480984 */ /* 0x0042640000000800 */
.L_x_154:
[----:B------:R-:W-:Y:S05]  /*e010*/  BSYNC B1 ;  /* 0x0000000000017941 */ /* 0x000fea0003800000 */
.L_x_153:
        /* <DEDUP_REMOVED lines=21> */
.L_x_158:
[----:B------:R-:W-:Y:S01]  /*e170*/  ISETP.NE.AND P0, PT, R93, RZ, PT ;  /* 0x000000ff5d00720c */ /* 0x000fe20003f05270 */
[----:B------:R-:W-:Y:S05]  /*e180*/  WARPSYNC.ALL ;  /* 0x0000000000007948 */ /* 0x000fea0003800000 */
[----:B------:R-:W-:Y:S01]  /*e190*/  R2UR UR4, R37 ;  /* 0x00000000250472ca */ /* 0x000fe200000e0000 */
[----:B------:R-:W-:Y:S11]  /*e1a0*/  BSSY.RECONVERGENT B0, `(.L_x_159) ;  /* 0x0000088000007945 */ /* 0x000ff60003800200 */
[----:B------:R-:W-:Y:S01]  /*e1b0*/  @!UPT UIADD3 URZ, UPT, UPT, URZ, URZ, URZ ;  /* 0x000000fffffff290 */ /* 0x000fe2000fffe0ff */
[----:B------:R-:W1:Y:S01]  /*e1c0*/  LDTM.x32 R4, tmem[UR4] ;  /* 0x00000004000479ee */ /* 0x000e6200082c0000 */
[----:B------:R-:W-:Y:S06]  /*e1d0*/  USHF.L.U32 UR4, UR46, 0xe, URZ ;  /* 0x0000000e2e047899 */ /* 0x000fec00080006ff */
[----:B------:R-:W-:Y:S04]  /*e1e0*/  IADD3 R0, PT, PT, R91, UR4, RZ ;  /* 0x000000045b007c10 */ /* 0x000fe8000fffe0ff */
[-C--:B------:R-:W-:Y:S02]  /*e1f0*/  IADD3 R99, PT, PT, R99, R0.reuse, RZ ;  /* 0x0000000063637210 */ /* 0x080fe40007ffe0ff */
[C---:B------:R-:W-:Y:S02]  /*e200*/  IADD3 R0, PT, PT, R98.reuse, R0, RZ ;  /* 0x0000000062007210 */ /* 0x040fe40007ffe0ff */
        /* <DEDUP_REMOVED lines=102> */
[----:B--2---:R-:W2:Y:S02]  /*e870*/  FENCE.VIEW.ASYNC.S ;  /* 0x00000000000073c6 */ /* 0x004ea40000000000 */
[----:B--2---:R-:W-:Y:S06]  /*e880*/  BAR.SYNC.DEFER_BLOCKING 0x1, 0x80 ;  /* 0x0042000000007b1d */ /* 0x004fec0000010000 */
[----:B------:R-:W-:Y:S05]  /*e890*/  @P0 BRA `(.L_x_160) ;  /* 0x0000000000600947 */ /* 0x000fea0003800000 */
        /* <DEDUP_REMOVED lines=24> */
.L_x_160:
[----:B------:R-:W-:Y:S05]  /*ea20*/  BSYNC.RECONVERGENT B0 ;  /* 0x0000000000007941 */ /* 0x000fea0003800200 */
.L_x_159:
[----:B------:R-:W-:Y:S01]  /*ea30*/  UISETP.NE.AND UP0, UPT, UR50, URZ, UPT ;  /* 0x000000ff3200728c */ /* 0x000fe2000bf05270 */
[----:B------:R-:W-:Y:S01]  /*ea40*/  BSSY.RECONVERGENT B0, `(.L_x_161) ;  /* 0x0000009000007945 */ /* 0x000fe20003800200 */
[----:B------:R-:W-:Y:S04]  /*ea50*/  UIADD3 UR4, UPT, UPT, UR46, 0x1, URZ ;  /* 0x000000012e047890 */ /* 0x000fe8000fffe0ff */
[----:B------:R-:W-:Y:S02]  /*ea60*/  UISETP.EQ.XOR UP1, UPT, UR4, 0x3, UP0 ;  /* 0x000000030400788c */ /* 0x000fe40008722a70 */
[----:B------:R-:W-:Y:S02]  /*ea70*/  UISETP.NE.AND UP0, UPT, UR4, 0x3, UPT ;  /* 0x000000030400788c */ /* 0x000fe4000bf05270 */
[----:B------:R-:W-:Y:S02]  /*ea80*/  USEL UR5, URZ, 0x1, !UP1 ;  /* 0x00000001ff057887 */ /* 0x000fe4000c800000 */
[----:B------:R-:W-:Y:S02]  /*ea90*/  USEL UR52, UR4, URZ, UP0 ;  /* 0x000000ff04347287 */ /* 0x000fe40008000000 */
[----:B------:R-:W-:Y:S01]  /*eaa0*/  ULOP3.LUT UR56, UR56, UR5, URZ, 0x3c, !UPT ;  /* 0x0000000538387292 */ /* 0x000fe2000f8e3cff */
[----:B------:R-:W-:Y:S11]  /*eab0*/  @P0 BRA `(.L_x_162) ;  /* 0x0000000000040947 */ /* 0x000ff60003800000 */
[----:B------:R-:W-:Y:S04]  /*eac0*/  DEPBAR.LE SB0, 0x1 ;  /* 0x000080400000791a */ /* 0x000fe80000000000 */
.L_x_162:
[----:B------:R-:W-:Y:S05]  /*ead0*/  BSYNC.RECONVERGENT B0 ;  /* 0x0000000000007941 */ /* 0x000fea0003800200 */
.L_x_161:
[----:B------:R-:W-:Y:S01]  /*eae0*/  BAR.SYNC.DEFER_BLOCKING 0x1, 0x80 ;  /* 0x0042000000007b1d */ /* 0x000fe20000010000 */
[----:B------:R-:W-:Y:S09]  /*eaf0*/  UISETP.NE.AND UP0, UPT, UR55, -0x8, UPT ;  /* 0xfffffff83700788c */ /* 0x000ff2000bf05270 */
[----:B------:R-:W-:Y:S05]  /*eb00*/  BRA.U !UP0, `(.L_x_163) ;  /* 0x0000000108287547 */ /* 0x000fea000b800000 */
[----:B-1----:R-:W1:Y:S01]  /*eb10*/  S2R R0, SR_CgaCtaId ;  /* 0x0000000000007919 */ /* 0x002e620000008800 */
[----:B------:R-:W-:Y:S01]  /*eb20*/  ISETP.NE.AND P0, PT, R97, RZ, PT ;  /* 0x000000ff6100720c */ /* 0x000fe20003f05270 */
[----:B------:R-:W-:Y:S01]  /*eb30*/  IMAD.U32 R3, RZ, RZ, UR53 ;  /* 0x00000035ff037e24 */ /* 0x000fe2000f8e00ff */
[----:B------:R-:W-:Y:S04]  /*eb40*/  UIADD3 UR4, UPT, UPT, UR53, 0x1, URZ ;  /* 0x0000000135047890 */ /* 0x000fe8000fffe0ff */
[----:B------:R-:W-:Y:S04]  /*eb50*/  UISETP.NE.AND UP0, UPT, UR4, 0x3, UPT ;  /* 0x000000030400788c */ /* 0x000fe8000bf05270 */
[----:B------:R-:W-:Y:S03]  /*eb60*/  USEL UR53, UR4, URZ, UP0 ;  /* 0x000000ff04357287 */ /* 0x000fe60008000000 */
[----:B------:R-:W-:Y:S05]  /*eb70*/  @P0 LEA R3, R3, UR47, 0x3 ;  /* 0x0000002f03030c11 */ /* 0x000fea000f8e18ff */
[----:B------:R-:W-:Y:S05]  /*eb80*/  @P0 VIADD R3, R3, 0x38 ;  /* 0x0000003803030836 */ /* 0x000fea0000000000 */
[----:B-1----:R-:W-:Y:S04]  /*eb90*/  @P0 PRMT R0, R0, 0x654, R3 ;  /* 0x0000065400000816 */ /* 0x002fe80000000003 */
[----:B------:R2:W-:Y:S03]  /*eba0*/  @P0 SYNCS.ARRIVE.TRANS64.RED.A1T0 RZ, [R0+URZ], RZ ;  /* 0x000000ff00ff09a7 */ /* 0x0005e600081004ff */
.L_x_163:
[----:B------:R-:W-:Y:S01]  /*ebb0*/  R2UR UR4, R96 ;  /* 0x00000000600472ca */ /* 0x000fe200000e0000 */
[----:B------:R-:W-:Y:S01]  /*ebc0*/  UIADD3 UR55, UPT, UPT, UR55, 0x8, URZ ;  /* 0x0000000837377890 */ /* 0x000fe2000fffe0ff */
[----:B------:R-:W-:Y:S01]  /*ebd0*/  R2UR UR5, R73 ;  /* 0x00000000490572ca */ /* 0x000fe200000e0000 */
[----:B------:R-:W-:Y:S01]  /*ebe0*/  ULOP3.LUT UR37, UR37, 0x1, URZ, 0x3c, !UPT ;  /* 0x0000000125257892 */ /* 0x000fe2000f8e3cff */
[----:B------:R-:W-:Y:S02]  /*ebf0*/  R2UR UR36, R94 ;  /* 0x000000005e2472ca */ /* 0x000fe400000e0000 */
[C---:B------:R-:W-:Y:S04]  /*ec00*/  ISETP.NE.AND P0, PT, R88.reuse, 0x2, PT ;  /* 0x000000025800780c */ /* 0x040fe80003f05270 */
[----:B-12---:R-:W-:Y:S02]  /*ec10*/  SEL R0, RZ, 0x1, P0 ;  /* 0x00000001ff007807 */ /* 0x006fe40000000000 */
[----:B------:R-:W-:Y:S01]  /*ec20*/  SEL R88, R88, RZ, P0 ;  /* 0x000000ff58587207 */ /* 0x000fe20000000000 */
[----:B------:R-:W-:Y:S01]  /*ec30*/  UISETP.NE.AND UP0, UPT, UR4, URZ, UPT ;  /* 0x000000ff0400728c */ /* 0x000fe2000bf05270 */
[----:B------:R-:W-:Y:S01]  /*ec40*/  R2UR UR4, R78 ;  /* 0x000000004e0472ca */ /* 0x000fe200000e0000 */
[----:B------:R-:W-:Y:S01]  /*ec50*/  UIADD3 UR27, UPT, UPT, UR38, UR5, URZ ;  /* 0x00000005261b7290 */ /* 0x000fe2000fffe0ff */
[----:B------:R-:W-:Y:S11]  /*ec60*/  LOP3.LUT R89, R89, R0, RZ, 0x3c, !PT ;  /* 0x0000000059597212 */ /* 0x000ff600078e3cff */
[----:B------:R-:W-:Y:S01]  /*ec70*/  UIADD3 UR11, UPT, UPT, UR39, UR4, URZ ;  /* 0x00000004270b7290 */ /* 0x000fe2000fffe0ff */
[----:B------:R-:W-:Y:S11]  /*ec80*/  BRA.U UP0, `(.L_x_164) ;  /* 0xffffff7500547547 */ /* 0x000ff6000b83ffff */
[----:B------:R-:W-:Y:S01]  /*ec90*/  R2UR UR4, R86 ;  /* 0x00000000560472ca */ /* 0x000fe200000e0000 */
[----:B------:R-:W-:-:S12]  /*eca0*/  SYNCS.ARRIVE.TRANS64.A1T0 RZ, [UR47+0xb0], RZ ;  /* 0x0000b0ffffff79a7 */ /* 0x000fd8000810002f */
[----:B------:R-:W-:-:S09]  /*ecb0*/  UISETP.NE.AND UP0, UPT, UR4, URZ, UPT ;  /* 0x000000ff0400728c */ /* 0x000fd2000bf05270 */
[----:B------:R-:W-:Y:S05]  /*ecc0*/  BRA.U !UP0, `(.L_x_165) ;  /* 0x0000000108487547 */ /* 0x000fea000b800000 */
[----:B------:R-:W1:Y:S02]  /*ecd0*/  LDCU.64 UR4, c[0x0][0xa90] ;  /* 0x00015200ff0477ac */ /* 0x000e640008000a00 */
[----:B-1----:R-:W-:-:S04]  /*ece0*/  UISETP.NE.U32.AND UP0, UPT, UR4, URZ, UPT ;  /* 0x000000ff0400728c */ /* 0x002fc8000bf05070 */
[----:B------:R-:W-:-:S09]  /*ecf0*/  UISETP.NE.AND.EX UP0, UPT, UR5, URZ, UPT, UP0 ;  /* 0x000000ff0500728c */ /* 0x000fd2000bf05300 */
[----:B------:R-:W-:Y:S05]  /*ed00*/  BRA.U UP0, `(.L_x_166) ;  /* 0x00000001000c7547 */ /* 0x000fea000b800000 */
[----:B------:R-:W-:-:S13]  /*ed10*/  FSETP.NEU.AND P0, PT, R41, RZ, PT ;  /* 0x000000ff2900720b */ /* 0x000fda0003f0d000 */
[----:B------:R-:W-:Y:S05]  /*ed20*/  @!P0 EXIT ;  /* 0x000000000000894d */ /* 0x000fea0003800000 */
[----:B------:R-:W-:Y:S05]  /*ed30*/  BRA `(.L_x_165) ;  /* 0x00000000002c7947 */ /* 0x000fea0003800000 */
.L_x_166:
[----:B------:R-:W-:Y:S01]  /*ed40*/  ISETP.NE.AND P0, PT, R87, RZ, PT ;  /* 0x000000ff5700720c */ /* 0x000fe20003f05270 */
[----:B------:R-:W-:-:S12]  /*ed50*/  BSSY.RECONVERGENT B0, `(.L_x_165) ;  /* 0x0000009000007945 */ /* 0x000fd80003800200 */
[----:B------:R-:W-:Y:S05]  /*ed60*/  @P0 BRA `(.L_x_167) ;  /* 0x0000000000140947 */ /* 0x000fea0003800000 */
[----:B------:R-:W1:Y:S02]  /*ed70*/  LDCU.64 UR4, c[0x0][0xa88] ;  /* 0x00015100ff0477ac */ /* 0x000e640008000a00 */
[----:B-1----:R-:W-:-:S04]  /*ed80*/  ISETP.NE.U32.AND P0, PT, RZ, UR4, PT ;  /* 0x00000004ff007c0c */ /* 0x002fc8000bf05070 */
[----:B------:R-:W-:-:S13]  /*ed90*/  ISETP.NE.AND.EX P0, PT, RZ, UR5, PT, P0 ;  /* 0x00000005ff007c0c */ /* 0x000fda000bf05300 */
[----:B------:R-:W-:Y:S05]  /*eda0*/  @!P0 EXIT ;  /* 0x000000000000894d */ /* 0x000fea0003800000 */
[----:B------:R-:W-:Y:S05]  /*edb0*/  BRA `(.L_x_168) ;  /* 0x0000000000087947 */ /* 0x000fea0003800000 */
.L_x_167:
[----:B------:R-:W-:-:S13]  /*edc0*/  FSETP.NEU.AND P0, PT, R41, RZ, PT ;  /* 0x000000ff2900720b */ /* 0x000fda0003f0d000 */
[----:B------:R-:W-:Y:S05]  /*edd0*/  @!P0 EXIT ;  /* 0x000000000000894d */ /* 0x000fea0003800000 */
.L_x_168:
[----:B------:R-:W-:Y:S05]  /*ede0*/  BSYNC.RECONVERGENT B0 ;  /* 0x0000000000007941 */ /* 0x000fea0003800200 */
.L_x_165:
[----:B------:R-:W-:Y:S01]  /*edf0*/  ULEA UR4, UR53, UR47, 0x3 ;  /* 0x0000002f35047291 */ /* 0x000fe2000f8e18ff */
[----:B------:R-:W-:-:S04]  /*ee00*/  DEPBAR.LE SB0, 0x0 ;  /* 0x000080000000791a */ /* 0x000fc80000000000 */
[----:B------:R-:W-:-:S04]  /*ee10*/  UIADD3 UR4, UPT, UPT, UR4, 0x38, URZ ;  /* 0x0000003804047890 */ /* 0x000fc8000fffe0ff */
[----:B------:R-:W-:-:S09]  /*ee20*/  UPRMT UR4, UR51, 0x654, UR4 ;  /* 0x0000065433047896 */ /* 0x000fd20008000004 */
[----:B------:R-:W-:Y:S01]  /*ee30*/  SYNCS.ARRIVE.TRANS64.RED.A1T0 RZ, [UR4], RZ ;  /* 0x000000ffffff79a7 */ /* 0x000fe20008100404 */
[----:B------:R-:W-:Y:S05]  /*ee40*/  EXIT ;  /* 0x000000000000794d */ /* 0x000fea0003800000 */
.L_x_19:
[----:B------:R1:W1:Y:S02]  /*ee50*/  SYNCS.PHASECHK.TRANS64.TRYWAIT P0, [R3+URZ+0xa0], R2 ;  /* 0x0000a002030075a7 */ /* 0x00026400080011ff */
[----:B-1----:R-:W-:Y:S05]  /*ee60*/  @!P0 NANOSLEEP.SYNCS 0x989680 ;  /* 0x009896800000895d */ /* 0x002fea0003900000 */
[----:B------:R-:W1:Y:S02]  /*ee70*/  @!P0 SYNCS.PHASECHK.TRANS64 P0, [R3+URZ+0xa0], R2 ;  /* 0x0000a002030085a7 */ /* 0x000e6400080010ff */
[----:B-1----:R-:W-:Y:S05]  /*ee80*/  @!P0 BRA `(.L_x_19) ;  /* 0xfffffffc00f08947 */ /* 0x002fea000383ffff */
[----:B------:R-:W-:Y:S05]  /*ee90*/  BRA `(.L_x_169) ;  /* 0xffffff2400ec7947 */ /* 0x000fea000383ffff */
.L_x_22:
[----:B------:R-:W-:-:S07]  /*eea0*/  MOV R0, UR33 ;  /* 0x0000002100007c02 */ /* 0x000fce0008000f00 */
.L_x_170:
[----:B-1----:R1:W2:Y:S02]  /*eeb0*/  SYNCS.PHASECHK.TRANS64.TRYWAIT P0, [R0+URZ+0x10], R3 ;  /* 0x00001003000075a7 */ /* 0x0022a400080011ff */
[----:B--2---:R-:W-:Y:S05]  /*eec0*/  @!P0 NANOSLEEP.SYNCS 0x989680 ;  /* 0x009896800000895d */ /* 0x004fea0003900000 */
[----:B------:R-:W2:Y:S02]  /*eed0*/  @!P0 SYNCS.PHASECHK.TRANS64 P0, [R0+URZ+0x10], R3 ;  /* 0x00001003000085a7 */ /* 0x000ea400080010ff */
[----:B--2---:R-:W-:Y:S05]  /*eee0*/  @!P0 BRA `(.L_x_170) ;  /* 0xfffffffc00f08947 */ /* 0x004fea000383ffff */
[----:B------:R-:W-:Y:S05]  /*eef0*/  BRA `(.L_x_21) ;  /* 0xffffff2800487947 */ /* 0x000fea000383ffff */
.L_x_24:
[----:B-1----:R1:W2:Y:S02]  /*ef00*/  SYNCS.PHASECHK.TRANS64.TRYWAIT P0, [R3+URZ+0x60], R0 ;  /* 0x00006000030075a7 */ /* 0x0022a400080011ff */
[----:B--2---:R-:W-:Y:S05]  /*ef10*/  @!P0 NANOSLEEP.SYNCS 0x989680 ;  /* 0x009896800000895d */ /* 0x004fea0003900000 */
[----:B------:R-:W2:Y:S02]  /*ef20*/  @!P0 SYNCS.PHASECHK.TRANS64 P0, [R3+URZ+0x60], R0 ;  /* 0x00006000030085a7 */ /* 0x000ea400080010ff */
[----:B--2---:R-:W-:Y:S05]  /*ef30*/  @!P0 BRA `(.L_x_24) ;  /* 0xfffffffc00f08947 */ /* 0x004fea000383ffff */
[----:B------:R-:W-:Y:S05]  /*ef40*/  BRA `(.L_x_171) ;  /* 0xffffff2800e07947 */ /* 0x000fea000383ffff */
.L_x_28:
[----:B-1----:R-:W-:-:S07]  /*ef50*/  MOV R0, UR4 ;  /* 0x0000000400007c02 */ /* 0x002fce0008000f00 */
.L_x_172:
[----:B-1----:R1:W2:Y:S02]  /*ef60*/  SYNCS.PHASECHK.TRANS64.TRYWAIT P0, [R0+URZ], R3 ;  /* 0x00000003000075a7 */ /* 0x0022a400080011ff */
[----:B--2---:R-:W-:Y:S05]  /*ef70*/  @!P0 NANOSLEEP.SYNCS 0x989680 ;  /* 0x009896800000895d */ /* 0x004fea0003900000 */
[----:B------:R-:W2:Y:S02]  /*ef80*/  @!P0 SYNCS.PHASECHK.TRANS64 P0, [R0+URZ], R3 ;  /* 0x00000003000085a7 */ /* 0x000ea400080010ff */
[----:B--2---:R-:W-:Y:S05]  /*ef90*/  @!P0 BRA `(.L_x_172) ;  /* 0xfffffffc00f08947 */ /* 0x004fea000383ffff */
[----:B------:R-:W-:Y:S05]  /*efa0*/  BRA `(.L_x_173) ;  /* 0xffffff30007c7947 */ /* 0x000fea000383ffff */
.L_x_31:
[----:B-1----:R1:W2:Y:S02]  /*efb0*/  SYNCS.PHASECHK.TRANS64.TRYWAIT P0, [R2+URZ+0x90], R5 ;  /* 0x00009005020075a7 */ /* 0x0022a400080011ff */
[----:B--2---:R-:W-:Y:S05]  /*efc0*/  @!P0 NANOSLEEP.SYNCS 0x989680 ;  /* 0x009896800000895d */ /* 0x004fea0003900000 */
[----:B------:R-:W2:Y:S02]  /*efd0*/  @!P0 SYNCS.PHASECHK.TRANS64 P0, [R2+URZ+0x90], R5 ;  /* 0x00009005020085a7 */ /* 0x000ea400080010ff */
[----:B--2---:R-:W-:Y:S05]  /*efe0*/  @!P0 BRA `(.L_x_31) ;  /* 0xfffffffc00f08947 */ /* 0x004fea000383ffff */
[----:B------:R-:W-:Y:S05]  /*eff0*/  BRA `(.L_x_174) ;  /* 0xffffff3000d87947 */ /* 0x000fea000383ffff */
.L_x_32:
[----:B------:R-:W-:-:S07]  /*f000*/  MOV R2, UR4 ;  /* 0x0000000400027c02 */ /* 0x000fce0008000f00 */
.L_x_175:
[----:B-1----:R1:W2:Y:S02]  /*f010*/  SYNCS.PHASECHK.TRANS64.TRYWAIT P0, [R2+URZ+0x70], R5 ;  /* 0x00007005020075a7 */ /* 0x0022a400080011ff */
[----:B--2---:R-:W-:Y:S05]  /*f020*/  @!P0 NANOSLEEP.SYNCS 0x989680 ;  /* 0x009896800000895d */ /* 0x004fea0003900000 */
[----:B------:R-:W2:Y:S02]  /*f030*/  @!P0 SYNCS.PHASECHK.TRANS64 P0, [R2+URZ+0x70], R5 ;  /* 0x00007005020085a7 */ /* 0x000ea400080010ff */
[----:B--2---:R-:W-:Y:S05]  /*f040*/  @!P0 BRA `(.L_x_175) ;  /* 0xfffffffc00f08947 */ /* 0x004fea000383ffff */
[----:B------:R-:W-:Y:S05]  /*f050*/  BRA `(.L_x_176) ;  /* 0xffffff3000e87947 */ /* 0x000fea000383ffff */
.L_x_33:
[----:B-1----:R1:W2:Y:S02]  /*f060*/  SYNCS.PHASECHK.TRANS64.TRYWAIT P1, [R2+URZ+0x60], R5 ;  /* 0x00006005020075a7 */ /* 0x0022a400080211ff */
[----:B--2---:R-:W-:Y:S05]  /*f070*/  @!P1 NANOSLEEP.SYNCS 0x989680 ;  /* 0x009896800000995d */ /* 0x004fea0003900000 */
[----:B------:R-:W2:Y:S02]  /*f080*/  @!P1 SYNCS.PHASECHK.TRANS64 P1, [R2+URZ+0x60], R5 ;  /* 0x00006005020095a7 */ /* 0x000ea400080210ff */
[----:B--2---:R-:W-:Y:S05]  /*f090*/  @!P1 BRA `(.L_x_33) ;  /* 0xfffffffc00f09947 */ /* 0x004fea000383ffff */
[----:B------:R-:W-:Y:S05]  /*f0a0*/  BRA `(.L_x_177) ;  /* 0xffffff3400187947 */ /* 0x000fea000383ffff */
.L_x_36:
[----:B------:R-:W-:-:S07]  /*f0b0*/  MOV R0, UR4 ;  /* 0x0000000400007c02 */ /* 0x000fce0008000f00 */
.L_x_178:
[----:B-1----:R1:W2:Y:S02]  /*f0c0*/  SYNCS.PHASECHK.TRANS64.TRYWAIT P0, [R0+URZ+0x70], R3 ;  /* 0x00007003000075a7 */ /* 0x0022a400080011ff */
[----:B--2---:R-:W-:Y:S05]  /*f0d0*/  @!P0 NANOSLEEP.SYNCS 0x989680 ;  /* 0x009896800000895d */ /* 0x004fea0003900000 */
[----:B------:R-:W2:Y:S02]  /*f0e0*/  @!P0 SYNCS.PHASECHK.TRANS64 P0, [R0+URZ+0x70], R3 ;  /* 0x00007003000085a7 */ /* 0x000ea400080010ff */
[----:B--2---:R-:W-:Y:S05]  /*f0f0*/  @!P0 BRA `(.L_x_178) ;  /* 0xfffffffc00f08947 */ /* 0x004fea000383ffff */
[----:B------:R-:W-:Y:S05]  /*f100*/  BRA `(.L_x_35) ;  /* 0xffffff34006c7947 */ /* 0x000fea000383ffff */
.L_x_43:
[----:B-1----:R1:W2:Y:S02]  /*f110*/  SYNCS.PHASECHK.TRANS64.TRYWAIT P0, [R0+URZ+0x60], R5 ;  /* 0x00006005000075a7 */ /* 0x0022a400080011ff */
[----:B--2---:R-:W-:Y:S05]  /*f120*/  @!P0 NANOSLEEP.SYNCS 0x989680 ;  /* 0x009896800000895d */ /* 0x004fea0003900000 */
[----:B------:R-:W2:Y:S02]  /*f130*/  @!P0 SYNCS.PHASECHK.TRANS64 P0, [R0+URZ+0x60], R5 ;  /* 0x00006005000085a7 */ /* 0x000ea400080010ff */
[----:B--2---:R-:W-:Y:S05]  /*f140*/  @!P0 BRA `(.L_x_43) ;  /* 0xfffffffc00f08947 */ /* 0x004fea000383ffff */
[----:B------:R-:W-:Y:S05]  /*f150*/  BRA `(.L_x_179) ;  /* 0xffffff3c000c7947 */ /* 0x000fea000383ffff */
.L_x_46:
[----:B-1----:R-:W-:Y:S07]  /*f160*/  MOV R0, UR8 ;  /* 0x0000000800007c02 */ /* 0x002fee0008000f00 */
.L_x_180:
[----:B-1----:R1:W2:Y:S02]  /*f170*/  SYNCS.PHASECHK.TRANS64.TRYWAIT P0, [R0+URZ], R5 ;  /* 0x00000005000075a7 */ /* 0x0022a400080011ff */
[----:B--2---:R-:W-:Y:S05]  /*f180*/  @!P0 NANOSLEEP.SYNCS 0x989680 ;  /* 0x009896800000895d */ /* 0x004fea0003900000 */
[----:B------:R-:W2:Y:S02]  /*f190*/  @!P0 SYNCS.PHASECHK.TRANS64 P0, [R0+URZ], R5 ;  /* 0x00000005000085a7 */ /* 0x000ea400080010ff */
[----:B--2---:R-:W-:Y:S05]  /*f1a0*/  @!P0 BRA `(.L_x_180) ;  /* 0xfffffffc00f08947 */ /* 0x004fea000383ffff */
[----:B------:R-:W-:Y:S05]  /*f1b0*/  BRA `(.L_x_45) ;  /* 0xffffff3c00707947 */ /* 0x000fea000383ffff */
.L_x_48:
[----:B-1----:R-:W-:Y:S07]  /*f1c0*/  MOV R0, UR13 ;  /* 0x0000000d00007c02 */ /* 0x002fee0008000f00 */
.L_x_181:
[----:B-1----:R1:W3:Y:S02]  /*f1d0*/  SYNCS.PHASECHK.TRANS64.TRYWAIT P0, [R0+URZ+0x88], R5 ;  /* 0x00008805000075a7 */ /* 0x0022e400080011ff */
[----:B---3--:R-:W-:Y:S05]  /*f1e0*/  @!P0 NANOSLEEP.SYNCS 0x989680 ;  /* 0x009896800000895d */ /* 0x008fea0003900000 */
[----:B------:R-:W3:Y:S02]  /*f1f0*/  @!P0 SYNCS.PHASECHK.TRANS64 P0, [R0+URZ+0x88], R5 ;  /* 0x00008805000085a7 */ /* 0x000ee400080010ff */
[----:B---3--:R-:W-:Y:S05]  /*f200*/  @!P0 BRA `(.L_x_181) ;  /* 0xfffffffc00f08947 */ /* 0x008fea000383ffff */
[----:B------:R-:W-:Y:S05]  /*f210*/  BRA `(.L_x_47) ;  /* 0xffffff3c00a47947 */ /* 0x000fea000383ffff */
.L_x_51:
[----:B------:R-:W-:-:S07]  /*f220*/  MOV R0, UR13 ;  /* 0x0000000d00007c02 */ /* 0x000fce0008000f00 */
.L_x_182:
[----:B---3--:R3:W4:Y:S02]  /*f230*/  SYNCS.PHASECHK.TRANS64.TRYWAIT P0, [R0+URZ+0xb0], R3 ;  /* 0x0000b003000075a7 */ /* 0x00872400080011ff */
[----:B----4-:R-:W-:Y:S05]  /*f240*/  @!P0 NANOSLEEP.SYNCS 0x989680 ;  /* 0x009896800000895d */ /* 0x010fea0003900000 */
[----:B------:R-:W4:Y:S02]  /*f250*/  @!P0 SYNCS.PHASECHK.TRANS64 P0, [R0+URZ+0xb0], R3 ;  /* 0x0000b003000085a7 */ /* 0x000f2400080010ff */
[----:B----4-:R-:W-:Y:S05]  /*f260*/  @!P0 BRA `(.L_x_182) ;  /* 0xfffffffc00f08947 */ /* 0x010fea000383ffff */
[----:B------:R-:W-:Y:S05]  /*f270*/  BRA `(.L_x_183) ;  /* 0xffffff4000407947 */ /* 0x000fea000383ffff */
.L_x_56:
[----:B-1----:R1:W2:Y:S02]  /*f280*/  SYNCS.PHASECHK.TRANS64.TRYWAIT P0, [R8+URZ+0x60], R5 ;  /* 0x00006005080075a7 */ /* 0x0022a400080011ff */
[----:B--2---:R-:W-:Y:S05]  /*f290*/  @!P0 NANOSLEEP.SYNCS 0x989680 ;  /* 0x009896800000895d */ /* 0x004fea0003900000 */
[----:B------:R-:W2:Y:S02]  /*f2a0*/  @!P0 SYNCS.PHASECHK.TRANS64 P0, [R8+URZ+0x60], R5 ;  /* 0x00006005080085a7 */ /* 0x000ea400080010ff */
[----:B--2---:R-:W-:Y:S05]  /*f2b0*/  @!P0 BRA `(.L_x_56) ;  /* 0xfffffffc00f08947 */ /* 0x004fea000383ffff */
[----:B------:R-:W-:Y:S05]  /*f2c0*/  BRA `(.L_x_184) ;  /* 0xffffff4400747947 */ /* 0x000fea000383ffff */
.L_x_59:
[----:B------:R-:W-:Y:S07]  /*f2d0*/  MOV R0, UR32 ;  /* 0x0000002000007c02 */ /* 0x000fee0008000f00 */
.L_x_185:
[----:B-1----:R1:W2:Y:S02]  /*f2e0*/  SYNCS.PHASECHK.TRANS64.TRYWAIT P0, [R0+URZ+0x58], R5 ;  /* 0x00005805000075a7 */ /* 0x0022a400080011ff */
[----:B--2---:R-:W-:Y:S05]  /*f2f0*/  @!P0 NANOSLEEP.SYNCS 0x989680 ;  /* 0x009896800000895d */ /* 0x004fea0003900000 */
[----:B------:R-:W2:Y:S02]  /*f300*/  @!P0 SYNCS.PHASECHK.TRANS64 P0, [R0+URZ+0x58], R5 ;  /* 0x00005805000085a7 */ /* 0x000ea400080010ff */
[----:B--2---:R-:W-:Y:S05]  /*f310*/  @!P0 BRA `(.L_x_185) ;  /* 0xfffffffc00f08947 */ /* 0x004fea000383ffff */
[----:B------:R-:W-:Y:S05]  /*f320*/  BRA `(.L_x_58) ;  /* 0xffffff4800ec7947 */ /* 0x000fea000383ffff */
.L_x_62:
[----:B------:R-:W-:Y:S07]  /*f330*/  MOV R0, UR16 ;  /* 0x0000001000007c02 */ /* 0x000fee0008000f00 */
.L_x_186:
[----:B-1----:R1:W2:Y:S02]  /*f340*/  SYNCS.PHASECHK.TRANS64.TRYWAIT P0, [R0+URZ+0x38], R5 ;  /* 0x00003805000075a7 */ /* 0x0022a400080011ff */
[----:B--2---:R-:W-:Y:S05]  /*f350*/  @!P0 NANOSLEEP.SYNCS 0x989680 ;  /* 0x009896800000895d */ /* 0x004fea0003900000 */
[----:B------:R-:W2:Y:S02]  /*f360*/  @!P0 SYNCS.PHASECHK.TRANS64 P0, [R0+URZ+0x38], R5 ;  /* 0x00003805000085a7 */ /* 0x000ea400080010ff */
[----:B--2---:R-:W-:Y:S05]  /*f370*/  @!P0 BRA `(.L_x_186) ;  /* 0xfffffffc00f08947 */ /* 0x004fea000383ffff */
[----:B------:R-:W-:Y:S05]  /*f380*/  BRA `(.L_x_187) ;  /* 0xffffff4c00547947 */ /* 0x000fea000383ffff */
.L_x_63:
[----:B------:R-:W-:Y:S07]  /*f390*/  MOV R0, UR17 ;  /* 0x0000001100007c02 */ /* 0x000fee0008000f00 */
.L_x_188:
[----:B-1----:R1:W2:Y:S02]  /*f3a0*/  SYNCS.PHASECHK.TRANS64.TRYWAIT P0, [R0+URZ+0x38], R5 ;  /* 0x00003805000075a7 */ /* 0x0022a400080011ff */
[----:B--2---:R-:W-:Y:S05]  /*f3b0*/  @!P0 NANOSLEEP.SYNCS 0x989680 ;  /* 0x009896800000895d */ /* 0x004fea0003900000 */
[----:B------:R-:W2:Y:S02]  /*f3c0*/  @!P0 SYNCS.PHASECHK.TRANS64 P0, [R0+URZ+0x38], R5 ;  /* 0x00003805000085a7 */ /* 0x000ea400080010ff */
[----:B--2---:R-:W-:Y:S05]  /*f3d0*/  @!P0 BRA `(.L_x_188) ;  /* 0xfffffffc00f08947 */ /* 0x004fea000383ffff */
[----:B------:R-:W-:Y:S05]  /*f3e0*/  BRA `(.L_x_189) ;  /* 0xffffff5000347947 */ /* 0x000fea000383ffff */
.L_x_64:
[----:B------:R-:W-:Y:S07]  /*f3f0*/  MOV R0, UR16 ;  /* 0x0000001000007c02 */ /* 0x000fee0008000f00 */
.L_x_190:
[----:B-1----:R1:W2:Y:S02]  /*f400*/  SYNCS.PHASECHK.TRANS64.TRYWAIT P0, [R0+URZ+0x38], R7 ;  /* 0x00003807000075a7 */ /* 0x0022a400080011ff */
[----:B--2---:R-:W-:Y:S05]  /*f410*/  @!P0 NANOSLEEP.SYNCS 0x989680 ;  /* 0x009896800000895d */ /* 0x004fea0003900000 */
[----:B------:R-:W2:Y:S02]  /*f420*/  @!P0 SYNCS.PHASECHK.TRANS64 P0, [R0+URZ+0x38], R7 ;  /* 0x00003807000085a7 */ /* 0x000ea400080010ff */
[----:B--2---:R-:W-:Y:S05]  /*f430*/  @!P0 BRA `(.L_x_190) ;  /* 0xfffffffc00f08947 */ /* 0x004fea000383ffff */
[----:B------:R-:W-:Y:S05]  /*f440*/  BRA `(.L_x_191) ;  /* 0xffffff5400087947 */ /* 0x000fea000383ffff */
.L_x_65:
[----:B------:R-:W-:Y:S07]  /*f450*/  MOV R0, UR21 ;  /* 0x0000001500007c02 */ /* 0x000fee0008000f00 */
.L_x_192:
[----:B-1----:R1:W2:Y:S02]  /*f460*/  SYNCS.PHASECHK.TRANS64.TRYWAIT P0, [R0+URZ+0x38], R7 ;  /* 0x00003807000075a7 */ /* 0x0022a400080011ff */
[----:B--2---:R-:W-:Y:S05]  /*f470*/  @!P0 NANOSLEEP.SYNCS 0x989680 ;  /* 0x009896800000895d */ /* 0x004fea0003900000 */
[----:B------:R-:W2:Y:S02]  /*f480*/  @!P0 SYNCS.PHASECHK.TRANS64 P0, [R0+URZ+0x38], R7 ;  /* 0x00003807000085a7 */ /* 0x000ea400080010ff */
[----:B--2---:R-:W-:Y:S05]  /*f490*/  @!P0 BRA `(.L_x_192) ;  /* 0xfffffffc00f08947 */ /* 0x004fea000383ffff */
[----:B------:R-:W-:Y:S05]  /*f4a0*/  BRA `(.L_x_193) ;  /* 0xffffff5400d87947 */ /* 0x000fea000383ffff */
.L_x_66:
[----:B------:R-:W-:Y:S07]  /*f4b0*/  MOV R0, UR6 ;  /* 0x0000000600007c02 */ /* 0x000fee0008000f00 */
.L_x_194:
[----:B-1----:R1:W2:Y:S02]  /*f4c0*/  SYNCS.PHASECHK.TRANS64.TRYWAIT P0, [R0+URZ+0x38], R7 ;  /* 0x00003807000075a7 */ /* 0x0022a400080011ff */
[----:B--2---:R-:W-:Y:S05]  /*f4d0*/  @!P0 NANOSLEEP.SYNCS 0x989680 ;  /* 0x009896800000895d */ /* 0x004fea0003900000 */
[----:B------:R-:W2:Y:S02]  /*f4e0*/  @!P0 SYNCS.PHASECHK.TRANS64 P0, [R0+URZ+0x38], R7 ;  /* 0x00003807000085a7 */ /* 0x000ea400080010ff */
[----:B--2---:R-:W-:Y:S05]  /*f4f0*/  @!P0 BRA `(.L_x_194) ;  /* 0xfffffffc00f08947 */ /* 0x004fea000383ffff */
[----:B------:R-:W-:Y:S05]  /*f500*/  BRA `(.L_x_195) ;  /* 0xffffff5800887947 */ /* 0x000fea000383ffff */
.L_x_67:
[----:B------:R-:W-:Y:S07]  /*f510*/  MOV R0, UR16 ;  /* 0x0000001000007c02 */ /* 0x000fee0008000f00 */
.L_x_196:
[----:B-1----:R1:W2:Y:S02]  /*f520*/  SYNCS.PHASECHK.TRANS64.TRYWAIT P0, [R0+URZ+0x38], R7 ;  /* 0x00003807000075a7 */ /* 0x0022a400080011ff */
[----:B--2---:R-:W-:Y:S05]  /*f530*/  @!P0 NANOSLEEP.SYNCS 0x989680 ;  /* 0x009896800000895d */ /* 0x004fea0003900000 */
[----:B------:R-:W2:Y:S02]  /*f540*/  @!P0 SYNCS.PHASECHK.TRANS64 P0, [R0+URZ+0x38], R7 ;  /* 0x00003807000085a7 */ /* 0x000ea400080010ff */
[----:B--2---:R-:W-:Y:S05]  /*f550*/  @!P0 BRA `(.L_x_196) ;  /* 0xfffffffc00f08947 */ /* 0x004fea000383ffff */
[----:B------:R-:W-:Y:S05]  /*f560*/  BRA `(.L_x_197) ;  /* 0xffffff5c00387947 */ /* 0x000fea000383ffff */
.L_x_68:
[----:B------:R-:W-:Y:S07]  /*f570*/  MOV R0, UR17 ;  /* 0x0000001100007c02 */ /* 0x000fee0008000f00 */
.L_x_198:
[----:B-1----:R1:W2:Y:S02]  /*f580*/  SYNCS.PHASECHK.TRANS64.TRYWAIT P0, [R0+URZ+0x38], R7 ;  /* 0x00003807000075a7 */ /* 0x0022a400080011ff */
[----:B--2---:R-:W-:Y:S05]  /*f590*/  @!P0 NANOSLEEP.SYNCS 0x989680 ;  /* 0x009896800000895d */ /* 0x004fea0003900000 */
[----:B------:R-:W2:Y:S02]  /*f5a0*/  @!P0 SYNCS.PHASECHK.TRANS64 P0, [R0+URZ+0x38], R7 ;  /* 0x00003807000085a7 */ /* 0x000ea400080010ff */
[----:B--2---:R-:W-:Y:S05]  /*f5b0*/  @!P0 BRA `(.L_x_198) ;  /* 0xfffffffc00f08947 */ /* 0x004fea000383ffff */
[----:B------:R-:W-:Y:S05]  /*f5c0*/  BRA `(.L_x_199) ;  /* 0xffffff6000087947 */ /* 0x000fea000383ffff */
.L_x_69:
[----:B------:R-:W-:Y:S07]  /*f5d0*/  MOV R0, UR16 ;  /* 0x0000001000007c02 */ /* 0x000fee0008000f00 */
.L_x_200:
[----:B-1----:R1:W2:Y:S02]  /*f5e0*/  SYNCS.PHASECHK.TRANS64.TRYWAIT P0, [R0+URZ+0x38], R5 ;  /* 0x00003805000075a7 */ /* 0x0022a400080011ff */
[----:B--2---:R-:W-:Y:S05]  /*f5f0*/  @!P0 NANOSLEEP.SYNCS 0x989680 ;  /* 0x009896800000895d */ /* 0x004fea0003900000 */
[----:B------:R-:W2:Y:S02]  /*f600*/  @!P0 SYNCS.PHASECHK.TRANS64 P0, [R0+URZ+0x38], R5 ;  /* 0x00003805000085a7 */ /* 0x000ea400080010ff */
[----:B--2---:R-:W-:Y:S05]  /*f610*/  @!P0 BRA `(.L_x_200) ;  /* 0xfffffffc00f08947 */ /* 0x004fea000383ffff */
[----:B------:R-:W-:Y:S05]  /*f620*/  BRA `(.L_x_201) ;  /* 0xffffff6000d87947 */ /* 0x000fea000383ffff */
.L_x_71:
[----:B------:R-:W-:-:S07]  /*f630*/  MOV R0, UR4 ;  /* 0x0000000400007c02 */ /* 0x000fce0008000f00 */
.L_x_202:
[----:B-1----:R1:W2:Y:S02]  /*f640*/  SYNCS.PHASECHK.TRANS64.TRYWAIT P0, [R0+URZ], R3 ;  /* 0x00000003000075a7 */ /* 0x0022a400080011ff */
[----:B--2---:R-:W-:Y:S05]  /*f650*/  @!P0 NANOSLEEP.SYNCS 0x989680 ;  /* 0x009896800000895d */ /* 0x004fea0003900000 */
[----:B------:R-:W2:Y:S02]  /*f660*/  @!P0 SYNCS.PHASECHK.TRANS64 P0, [R0+URZ], R3 ;  /* 0x00000003000085a7 */ /* 0x000ea400080010ff */
[----:B--2---:R-:W-:Y:S05]  /*f670*/  @!P0 BRA `(.L_x_202) ;  /* 0xfffffffc00f08947 */ /* 0x004fea000383ffff */
[----:B------:R-:W-:Y:S05]  /*f680*/  BRA `(.L_x_203) ;  /* 0xffffff6400cc7947 */ /* 0x000fea000383ffff */
.L_x_72:
[----:B------:R-:W-:-:S07]  /*f690*/  MOV R0, UR5 ;  /* 0x0000000500007c02 */ /* 0x000fce0008000f00 */
.L_x_204:
[----:B-1----:R1:W2:Y:S02]  /*f6a0*/  SYNCS.PHASECHK.TRANS64.TRYWAIT P0, [R0+URZ], R3 ;  /* 0x00000003000075a7 */ /* 0x0022a400080011ff */
[----:B--2---:R-:W-:Y:S05]  /*f6b0*/  @!P0 NANOSLEEP.SYNCS 0x989680 ;  /* 0x009896800000895d */ /* 0x004fea0003900000 */
[----:B------:R-:W2:Y:S02]  /*f6c0*/  @!P0 SYNCS.PHASECHK.TRANS64 P0, [R0+URZ], R3 ;  /* 0x00000003000085a7 */ /* 0x000ea400080010ff */
[----:B--2---:R-:W-:Y:S05]  /*f6d0*/  @!P0 BRA `(.L_x_204) ;  /* 0xfffffffc00f08947 */ /* 0x004fea000383ffff */
[----:B------:R-:W-:Y:S05]  /*f6e0*/  BRA `(.L_x_205) ;  /* 0xffffff6400d87947 */ /* 0x000fea000383ffff */
.L_x_74:
[----:B--2---:R2:W3:Y:S02]  /*f6f0*/  SYNCS.PHASECHK.TRANS64.TRYWAIT P0, [R0+URZ+0x60], R3 ;  /* 0x00006003000075a7 */ /* 0x0044e400080011ff */
[----:B---3--:R-:W-:Y:S05]  /*f700*/  @!P0 NANOSLEEP.SYNCS 0x989680 ;  /* 0x009896800000895d */ /* 0x008fea0003900000 */
[----:B------:R-:W3:Y:S02]  /*f710*/  @!P0 SYNCS.PHASECHK.TRANS64 P0, [R0+URZ+0x60], R3 ;  /* 0x00006003000085a7 */ /* 0x000ee400080010ff */
[----:B---3--:R-:W-:Y:S05]  /*f720*/  @!P0 BRA `(.L_x_74) ;  /* 0xfffffffc00f08947 */ /* 0x008fea000383ffff */
[----:B------:R-:W-:Y:S05]  /*f730*/  BRA `(.L_x_206) ;  /* 0xffffff6800c87947 */ /* 0x000fea000383ffff */
.L_x_84:
[----:B-1----:R1:W3:Y:S02]  /*f740*/  SYNCS.PHASECHK.TRANS64.TRYWAIT P0, [R4+URZ+0x20], R3 ;  /* 0x00002003040075a7 */ /* 0x0022e400080011ff */
[----:B---3--:R-:W-:Y:S05]  /*f750*/  @!P0 NANOSLEEP.SYNCS 0x989680 ;  /* 0x009896800000895d */ /* 0x008fea0003900000 */
[----:B------:R-:W3:Y:S02]  /*f760*/  @!P0 SYNCS.PHASECHK.TRANS64 P0, [R4+URZ+0x20], R3 ;  /* 0x00002003040085a7 */ /* 0x000ee400080010ff */
[----:B---3--:R-:W-:Y:S05]  /*f770*/  @!P0 BRA `(.L_x_84) ;  /* 0xfffffffc00f08947 */ /* 0x008fea000383ffff */
[----:B------:R-:W-:Y:S05]  /*f780*/  BRA `(.L_x_83) ;  /* 0xffffff7800947947 */ /* 0x000fea000383ffff */
.L_x_86:
[----:B-1----:R-:W-:Y:S04]  /*f790*/  MOV R3, UR47 ;  /* 0x0000002f00037c02 */ /* 0x002fe80008000f00 */
[----:B------:R1:W2:Y:S03]  /*f7a0*/  SYNCS.PHASECHK.TRANS64.TRYWAIT P1, [R3+URZ+0x80], R0 ;  /* 0x00008000030075a7 */ /* 0x0002a600080211ff */
[----:B--2---:R-:W-:Y:S05]  /*f7b0*/  @!P1 NANOSLEEP.SYNCS 0x989680 ;  /* 0x009896800000995d */ /* 0x004fea0003900000 */
[----:B------:R-:W2:Y:S02]  /*f7c0*/  @!P1 SYNCS.PHASECHK.TRANS64 P1, [R3+URZ+0x80], R0 ;  /* 0x00008000030095a7 */ /* 0x000ea400080210ff */
[----:B--2---:R-:W-:Y:S05]  /*f7d0*/  @!P1 BRA `(.L_x_86) ;  /* 0xfffffffc00ec9947 */ /* 0x004fea000383ffff */
[----:B------:R-:W-:Y:S05]  /*f7e0*/  BRA `(.L_x_85) ;  /* 0xffffff7c007c7947 */ /* 0x000fea000383ffff */
.L_x_97:
[----:B-1----:R1:W2:Y:S02]  /*f7f0*/  SYNCS.PHASECHK.TRANS64.TRYWAIT P0, [R5+URZ+0x20], R0 ;  /* 0x00002000050075a7 */ /* 0x0022a400080011ff */
[----:B--2---:R-:W-:Y:S05]  /*f800*/  @!P0 NANOSLEEP.SYNCS 0x989680 ;  /* 0x009896800000895d */ /* 0x004fea0003900000 */
[----:B------:R-:W2:Y:S02]  /*f810*/  @!P0 SYNCS.PHASECHK.TRANS64 P0, [R5+URZ+0x20], R0 ;  /* 0x00002000050085a7 */ /* 0x000ea400080010ff */
[----:B--2---:R-:W-:Y:S05]  /*f820*/  @!P0 BRA `(.L_x_97) ;  /* 0xfffffffc00f08947 */ /* 0x004fea000383ffff */
[----:B------:R-:W-:Y:S05]  /*f830*/  BRA `(.L_x_96) ;  /* 0xffffff8800707947 */ /* 0x000fea000383ffff */
.L_x_107:
[----:B-1----:R1:W2:Y:S02]  /*f840*/  SYNCS.PHASECHK.TRANS64.TRYWAIT P0, [R5+URZ+0x20], R4 ;  /* 0x00002004050075a7 */ /* 0x0022a400080011ff */
[----:B--2---:R-:W-:Y:S05]  /*f850*/  @!P0 NANOSLEEP.SYNCS 0x989680 ;  /* 0x009896800000895d */ /* 0x004fea0003900000 */
[----:B------:R-:W2:Y:S02]  /*f860*/  @!P0 SYNCS.PHASECHK.TRANS64 P0, [R5+URZ+0x20], R4 ;  /* 0x00002004050085a7 */ /* 0x000ea400080010ff */
[----:B--2---:R-:W-:Y:S05]  /*f870*/  @!P0 BRA `(.L_x_107) ;  /* 0xfffffffc00f08947 */ /* 0x004fea000383ffff */
[----:B------:R-:W-:Y:S05]  /*f880*/  BRA `(.L_x_106) ;  /* 0xffffff98002c7947 */ /* 0x000fea000383ffff */
.L_x_117:
[----:B-1----:R1:W2:Y:S02]  /*f890*/  SYNCS.PHASECHK.TRANS64.TRYWAIT P0, [R5+URZ+0x20], R4 ;  /* 0x00002004050075a7 */ /* 0x0022a400080011ff */
[----:B--2---:R-:W-:Y:S05]  /*f8a0*/  @!P0 NANOSLEEP.SYNCS 0x989680 ;  /* 0x009896800000895d */ /* 0x004fea0003900000 */
[----:B------:R-:W2:Y:S02]  /*f8b0*/  @!P0 SYNCS.PHASECHK.TRANS64 P0, [R5+URZ+0x20], R4 ;  /* 0x00002004050085a7 */ /* 0x000ea400080010ff */
[----:B--2---:R-:W-:Y:S05]  /*f8c0*/  @!P0 BRA `(.L_x_117) ;  /* 0xfffffffc00f08947 */ /* 0x004fea000383ffff */
[----:B------:R-:W-:Y:S05]  /*f8d0*/  BRA `(.L_x_116) ;  /* 0xffffffa400ec7947 */ /* 0x000fea000383ffff */
.L_x_127:
[----:B-1----:R1:W2:Y:S02]  /*f8e0*/  SYNCS.PHASECHK.TRANS64.TRYWAIT P0, [R5+URZ+0x20], R4 ;  /* 0x00002004050075a7 */ /* 0x0022a400080011ff */
[----:B--2---:R-:W-:Y:S05]  /*f8f0*/  @!P0 NANOSLEEP.SYNCS 0x989680 ;  /* 0x009896800000895d */ /* 0x004fea0003900000 */
[----:B------:R-:W2:Y:S02]  /*f900*/  @!P0 SYNCS.PHASECHK.TRANS64 P0, [R5+URZ+0x20], R4 ;  /* 0x00002004050085a7 */ /* 0x000ea400080010ff */
[----:B--2---:R-:W-:Y:S05]  /*f910*/  @!P0 BRA `(.L_x_127) ;  /* 0xfffffffc00f08947 */ /* 0x004fea000383ffff */
[----:B------:R-:W-:Y:S05]  /*f920*/  BRA `(.L_x_126) ;  /* 0xffffffb400ac7947 */ /* 0x000fea000383ffff */
.L_x_137:
[----:B-1----:R1:W2:Y:S02]  /*f930*/  SYNCS.PHASECHK.TRANS64.TRYWAIT P0, [R5+URZ+0x20], R4 ;  /* 0x00002004050075a7 */ /* 0x0022a400080011ff */
[----:B--2---:R-:W-:Y:S05]  /*f940*/  @!P0 NANOSLEEP.SYNCS 0x989680 ;  /* 0x009896800000895d */ /* 0x004fea0003900000 */
[----:B------:R-:W2:Y:S02]  /*f950*/  @!P0 SYNCS.PHASECHK.TRANS64 P0, [R5+URZ+0x20], R4 ;  /* 0x00002004050085a7 */ /* 0x000ea400080010ff */
[----:B--2---:R-:W-:Y:S05]  /*f960*/  @!P0 BRA `(.L_x_137) ;  /* 0xfffffffc00f08947 */ /* 0x004fea000383ffff */
[----:B------:R-:W-:Y:S05]  /*f970*/  BRA `(.L_x_136) ;  /* 0xffffffc4006c7947 */ /* 0x000fea000383ffff */
.L_x_147:
[----:B-1----:R1:W2:Y:S02]  /*f980*/  SYNCS.PHASECHK.TRANS64.TRYWAIT P0, [R5+URZ+0x20], R4 ;  /* 0x00002004050075a7 */ /* 0x0022a400080011ff */
[----:B--2---:R-:W-:Y:S05]  /*f990*/  @!P0 NANOSLEEP.SYNCS 0x989680 ;  /* 0x009896800000895d */ /* 0x004fea0003900000 */
[----:B------:R-:W2:Y:S02]  /*f9a0*/  @!P0 SYNCS.PHASECHK.TRANS64 P0, [R5+URZ+0x20], R4 ;  /* 0x00002004050085a7 */ /* 0x000ea400080010ff */
[----:B--2---:R-:W-:Y:S05]  /*f9b0*/  @!P0 BRA `(.L_x_147) ;  /* 0xfffffffc00f08947 */ /* 0x004fea000383ffff */
[----:B------:R-:W-:Y:S05]  /*f9c0*/  BRA `(.L_x_146) ;  /* 0xffffffd4002c7947 */ /* 0x000fea000383ffff */
.L_x_157:
[----:B-1----:R1:W2:Y:S02]  /*f9d0*/  SYNCS.PHASECHK.TRANS64.TRYWAIT P0, [R3+URZ+0x20], R102 ;  /* 0x00002066030075a7 */ /* 0x0022a400080011ff */
[----:B--2---:R-:W-:Y:S05]  /*f9e0*/  @!P0 NANOSLEEP.SYNCS 0x989680 ;  /* 0x009896800000895d */ /* 0x004fea0003900000 */
[----:B------:R-:W2:Y:S02]  /*f9f0*/  @!P0 SYNCS.PHASECHK.TRANS64 P0, [R3+URZ+0x20], R102 ;  /* 0x00002066030085a7 */ /* 0x000ea400080010ff */
[----:B--2---:R-:W-:Y:S05]  /*fa00*/  @!P0 BRA `(.L_x_157) ;  /* 0xfffffffc00f08947 */ /* 0x004fea000383ffff */
[----:B------:R-:W-:Y:S05]  /*fa10*/  BRA `(.L_x_156) ;  /* 0xffffffe000e87947 */ /* 0x000fea000383ffff */
        .weak           $__internal_0_$__cuda_sm10x_tcgen05_guardrail_trap_col_being_dealloced_not_returned_by_alloc
        .type           $__internal_0_$__cuda_sm10x_tcgen05_guardrail_trap_col_being_dealloced_not_returned_by_alloc,@function
        .size           $__internal_0_$__cuda_sm10x_tcgen05_guardrail_trap_col_being_dealloced_not_returned_by_alloc,($__internal_1_$__cuda_sm10x_tcgen05_guardrail_trap_phase_invalid_during_alloc - $__internal_0_$__cuda_sm10x_tcgen05_guardrail_trap_col_being_dealloced_not_returned_by_alloc)
$__internal_0_$__cuda_sm10x_tcgen05_guardrail_trap_col_being_dealloced_not_returned_by_alloc:
[----:B------:R-:W-:Y:S05]  /*fa20*/  BPT.TRAP 0x1 ;  /* 0x000000040000795c */ /* 0x000fea0000300000 */
[----:B------:R-:W-:-:S04]  /*fa30*/  HFMA2 R3, -RZ, RZ, 0, 0 ;  /* 0x00000000ff037431 */ /* 0x000fc800000001ff */
[----:B------:R-:W-:Y:S05]  /*fa40*/  RET.REL.NODEC R2 `(_ZN7cutlass13device_kernelINS_4gemm6kernel13GemmUniversalIN4cute5tupleIJiiiiEEENS1_10collective13CollectiveMmaINS1_41MainloopSm100TmaUmmaWarpSpecializedSparseILi2ELi2ELi1ENS5_IJNS4_1CILi1EEESB_SB_EEEEENS5_IJNSA_ILi128EEENSA_ILi256EEESE_EEENS_6half_tENS5_IJNS4_6LayoutINS5_IJiNS5_IJNSA_ILi2EEEiEEEiEEENS5_IJlNS5_IJSB_SJ_EEElEEEEENSI_INS5_IJNS5_IJNS5_IJNSA_ILi8EEESJ_SP_EEEiEEENS5_IJNS5_IJNSA_ILi16EEESJ_NSA_ILi4EEEEEEiEEEiEEENS5_IJNS5_IJNS5_IJSE_SS_NSA_ILi2048EEEEEENSA_ILi16384EEEEEENS5_IJNS5_IJSB_NSA_ILi1024EEENSA_ILi32EEEEEElEEElEEEEEEEESH_NS5_IJlSB_lEEENS4_8TiledMMAINS4_8MMA_AtomIJNS4_27SM100_MMA_F16BF16_SS_SPARSEISH_SH_fLi128ELi256ELNS4_4UMMA5MajorE0ELS1D_0ELNS1C_7ScaleInE0ELS1E_0EEEEEENSI_ISC_NS5_IJNSA_ILi0EEES1H_S1H_EEEEENS5_IJNS4_10UnderscoreES1K_S1K_EEEEENS4_13SM90_TMA_LOADENS4_14ComposedLayoutINS4_7SwizzleILi3ELi4ELi3EEENS4_25smem_sparse_ptr_flag_bitsILi2ELi16EEENSI_INS5_IJNS5_IJSB_SP_EEENS5_IJSJ_NSA_ILi64EEEEEEEEENS5_IJNS5_IJS1H_SE_EEESM_EEEEEEEvNS4_8identityES1N_NS1O_IS1Q_NS4_18smem_ptr_flag_bitsILi16EEENSI_INS5_IJSP_S1U_EEENS5_IJS1U_SB_EEEEEEEvS21_EENS_8epilogue10collective18CollectiveEpilogueINS29_23Sm100TmaWarpSpecializedILi3ELi2ELi32ELb1ELb0EEEJSG_NS5_IJNSI_ISE_SB_EENSI_IS12_SB_EEEEEfNS5_IJSB_llEEEfS2H_NS29_6fusion15FusionCallbacksIS2D_NS2I_17LinearCombinationIffffLNS_15FloatRoundStyleE2EEESG_S2G_JEEENS4_5SM1004TMEM4LOAD26SM100_TMEM_LOAD_32dp32b32xES1N_NS1O_INS1P_ILi2ELi5ELi2EEENS22_ILi32EEENSI_INS5_IJS12_ST_EEENS5_IJSB_S12_EEEEEEENS4_39AutoVectorizingCopyWithAssumedAlignmentILi128EEENS4_14SM90_TMA_STOREES2X_S2Z_S2Z_EEEvvEEEEvNT_6ParamsE) ;  /* 0xffffff04026c7950 */ /* 0x000fea0003c3ffff */
        .weak           $__internal_1_$__cuda_sm10x_tcgen05_guardrail_trap_phase_invalid_during_alloc
        .type           $__internal_1_$__cuda_sm10x_tcgen05_guardrail_trap_phase_invalid_during_alloc,@function
        .size           $__internal_1_$__cuda_sm10x_tcgen05_guardrail_trap_phase_invalid_during_alloc,($__internal_2_$__cuda_sm10x_tcgen05_guardrail_trap_unallocated_columns_being_dealloced - $__internal_1_$__cuda_sm10x_tcgen05_guardrail_trap_phase_invalid_during_alloc)
$__internal_1_$__cuda_sm10x_tcgen05_guardrail_trap_phase_invalid_during_alloc:
[----:B------:R-:W-:Y:S05]  /*fa50*/  BPT.TRAP 0x1 ;  /* 0x000000040000795c */ /* 0x000fea0000300000 */
[----:B------:R-:W-:-:S04]  /*fa60*/  MOV R3, 0x0 ;  /* 0x0000000000037802 */ /* 0x000fc80000000f00 */
[----:B------:R-:W-:Y:S05]  /*fa70*/  RET.REL.NODEC R2 `(_ZN7cutlass13device_kernelINS_4gemm6kernel13GemmUniversalIN4cute5tupleIJiiiiEEENS1_10collective13CollectiveMmaINS1_41MainloopSm100TmaUmmaWarpSpecializedSparseILi2ELi2ELi1ENS5_IJNS4_1CILi1EEESB_SB_EEEEENS5_IJNSA_ILi128EEENSA_ILi256EEESE_EEENS_6half_tENS5_IJNS4_6LayoutINS5_IJiNS5_IJNSA_ILi2EEEiEEEiEEENS5_IJlNS5_IJSB_SJ_EEElEEEEENSI_INS5_IJNS5_IJNS5_IJNSA_ILi8EEESJ_SP_EEEiEEENS5_IJNS5_IJNSA_ILi16EEESJ_NSA_ILi4EEEEEEiEEEiEEENS5_IJNS5_IJNS5_IJSE_SS_NSA_ILi2048EEEEEENSA_ILi16384EEEEEENS5_IJNS5_IJSB_NSA_ILi1024EEENSA_ILi32EEEEEElEEElEEEEEEEESH_NS5_IJlSB_lEEENS4_8TiledMMAINS4_8MMA_AtomIJNS4_27SM100_MMA_F16BF16_SS_SPARSEISH_SH_fLi128ELi256ELNS4_4UMMA5MajorE0ELS1D_0ELNS1C_7ScaleInE0ELS1E_0EEEEEENSI_ISC_NS5_IJNSA_ILi0EEES1H_S1H_EEEEENS5_IJNS4_10UnderscoreES1K_S1K_EEEEENS4_13SM90_TMA_LOADENS4_14ComposedLayoutINS4_7SwizzleILi3ELi4ELi3EEENS4_25smem_sparse_ptr_flag_bitsILi2ELi16EEENSI_INS5_IJNS5_IJSB_SP_EEENS5_IJSJ_NSA_ILi64EEEEEEEEENS5_IJNS5_IJS1H_SE_EEESM_EEEEEEEvNS4_8identityES1N_NS1O_IS1Q_NS4_18smem_ptr_flag_bitsILi16EEENSI_INS5_IJSP_S1U_EEENS5_IJS1U_SB_EEEEEEEvS21_EENS_8epilogue10collective18CollectiveEpilogueINS29_23Sm100TmaWarpSpecializedILi3ELi2ELi32ELb1ELb0EEEJSG_NS5_IJNSI_ISE_SB_EENSI_IS12_SB_EEEEEfNS5_IJSB_llEEEfS2H_NS29_6fusion15FusionCallbacksIS2D_NS2I_17LinearCombinationIffffLNS_15FloatRoundStyleE2EEESG_S2G_JEEENS4_5SM1004TMEM4LOAD26SM100_TMEM_LOAD_32dp32b32xES1N_NS1O_INS1P_ILi2ELi5ELi2EEENS22_ILi32EEENSI_INS5_IJS12_ST_EEENS5_IJSB_S12_EEEEEEENS4_39AutoVectorizingCopyWithAssumedAlignmentILi128EEENS4_14SM90_TMA_STOREES2X_S2Z_S2Z_EEEvvEEEEvNT_6ParamsE) ;  /* 0xffffff0402607950 */ /* 0x000fea0003c3ffff */
        .weak           $__internal_2_$__cuda_sm10x_tcgen05_guardrail_trap_unallocated_columns_being_dealloced
        .type           $__internal_2_$__cuda_sm10x_tcgen05_guardrail_trap_unallocated_columns_being_dealloced,@function
        .size           $__internal_2_$__cuda_sm10x_tcgen05_guardrail_trap_unallocated_columns_being_dealloced,(.L_x_208 - $__internal_2_$__cuda_sm10x_tcgen05_guardrail_trap_unallocated_columns_being_dealloced)
$__internal_2_$__cuda_sm10x_tcgen05_guardrail_trap_unallocated_columns_being_dealloced:
[----:B------:R-:W-:Y:S05]  /*fa80*/  BPT.TRAP 0x1 ;  /* 0x000000040000795c */ /* 0x000fea0000300000 */
[----:B------:R-:W-:-:S04]  /*fa90*/  HFMA2 R3, -RZ, RZ, 0, 0 ;  /* 0x00000000ff037431 */ /* 0x000fc800000001ff */
[----:B------:R-:W-:Y:S05]  /*faa0*/  RET.REL.NODEC R2 `(_ZN7cutlass13device_kernelINS_4gemm6kernel13GemmUniversalIN4cute5tupleIJiiiiEEENS1_10collective13CollectiveMmaINS1_41MainloopSm100TmaUmmaWarpSpecializedSparseILi2ELi2ELi1ENS5_IJNS4_1CILi1EEESB_SB_EEEEENS5_IJNSA_ILi128EEENSA_ILi256EEESE_EEENS_6half_tENS5_IJNS4_6LayoutINS5_IJiNS5_IJNSA_ILi2EEEiEEEiEEENS5_IJlNS5_IJSB_SJ_EEElEEEEENSI_INS5_IJNS5_IJNS5_IJNSA_ILi8EEESJ_SP_EEEiEEENS5_IJNS5_IJNSA_ILi16EEESJ_NSA_ILi4EEEEEEiEEEiEEENS5_IJNS5_IJNS5_IJSE_SS_NSA_ILi2048EEEEEENSA_ILi16384EEEEEENS5_IJNS5_IJSB_NSA_ILi1024EEENSA_ILi32EEEEEElEEElEEEEEEEESH_NS5_IJlSB_lEEENS4_8TiledMMAINS4_8MMA_AtomIJNS4_27SM100_MMA_F16BF16_SS_SPARSEISH_SH_fLi128ELi256ELNS4_4UMMA5MajorE0ELS1D_0ELNS1C_7ScaleInE0ELS1E_0EEEEEENSI_ISC_NS5_IJNSA_ILi0EEES1H_S1H_EEEEENS5_IJNS4_10UnderscoreES1K_S1K_EEEEENS4_13SM90_TMA_LOADENS4_14ComposedLayoutINS4_7SwizzleILi3ELi4ELi3EEENS4_25smem_sparse_ptr_flag_bitsILi2ELi16EEENSI_INS5_IJNS5_IJSB_SP_EEENS5_IJSJ_NSA_ILi64EEEEEEEEENS5_IJNS5_IJS1H_SE_EEESM_EEEEEEEvNS4_8identityES1N_NS1O_IS1Q_NS4_18smem_ptr_flag_bitsILi16EEENSI_INS5_IJSP_S1U_EEENS5_IJS1U_SB_EEEEEEEvS21_EENS_8epilogue10collective18CollectiveEpilogueINS29_23Sm100TmaWarpSpecializedILi3ELi2ELi32ELb1ELb0EEEJSG_NS5_IJNSI_ISE_SB_EENSI_IS12_SB_EEEEEfNS5_IJSB_llEEEfS2H_NS29_6fusion15FusionCallbacksIS2D_NS2I_17LinearCombinationIffffLNS_15FloatRoundStyleE2EEESG_S2G_JEEENS4_5SM1004TMEM4LOAD26SM100_TMEM_LOAD_32dp32b32xES1N_NS1O_INS1P_ILi2ELi5ELi2EEENS22_ILi32EEENSI_INS5_IJS12_ST_EEENS5_IJSB_S12_EEEEEEENS4_39AutoVectorizingCopyWithAssumedAlignmentILi128EEENS4_14SM90_TMA_STOREES2X_S2Z_S2Z_EEEvvEEEEvNT_6ParamsE) ;  /* 0xffffff0402547950 */ /* 0x000fea0003c3ffff */
.L_x_207:
[----:B------:R-:W-:-:S00]  /*fab0*/  BRA `(.L_x_207) ;  /* 0xfffffffc00fc7947 */ /* 0x000fc0000383ffff */
[----:B------:R-:W-:-:S00]  /*fac0*/  NOP ;  /* 0x0000000000007918 */ /* 0x000fc00000000000 */
        /* <DEDUP_REMOVED lines=11> */
.L_x_208:


//--------------------- .nv.global.init           --------------------------
	.section	.nv.global.init,"aw",@progbits
.nv.global.init:
	.type		$str$27,@object
	.size		$str$27,($str$28 - $str$27)
$str$27:
        /*0000*/ 	.byte	0x28, 0x61, 0x64, 0x64, 0x72, 0x65, 0x73, 0x73, 0x20, 0x26, 0x20, 0x6d, 0x61, 0x73, 0x6b, 0x29
        /*0010*/ 	.byte	0x20, 0x3d, 0x3d, 0x20, 0x30, 0x00
	.type		$str$28,@object
	.size		$str$28,($str$26 - $str$28)
$str$28:
        /*0016*/ 	.byte	0x2f, 0x74, 0x6d, 0x70, 0x2f, 0x63, 0x75, 0x74, 0x6c, 0x61, 0x73, 0x73, 0x5f, 0x73, 0x77, 0x65
        /*0026*/ 	.byte	0x65, 0x70, 0x5f, 0x73, 0x72, 0x63, 0x2f, 0x69, 0x6e, 0x63, 0x6c, 0x75, 0x64, 0x65, 0x2f, 0x63
        /*0036*/ 	.byte	0x75, 0x74, 0x65, 0x2f, 0x70, 0x6f, 0x69, 0x6e, 0x74, 0x65, 0x72, 0x5f, 0x66, 0x6c, 0x61, 0x67
        /*0046*/ 	.byte	0x67, 0x65, 0x64, 0x2e, 0x68, 0x70, 0x70, 0x00
	.type		$str$26,@object
	.size		$str$26,($str$25 - $str$26)
$str$26:
        /*004e*/ 	.byte	0x2f, 0x74, 0x6d, 0x70, 0x2f, 0x63, 0x75, 0x74, 0x6c, 0x61, 0x73, 0x73, 0x5f, 0x73, 0x77, 0x65
        /*005e*/ 	.byte	0x65, 0x70, 0x5f, 0x73, 0x72, 0x63, 0x2f, 0x69, 0x6e, 0x63, 0x6c, 0x75, 0x64, 0x65, 0x2f, 0x63
        /*006e*/ 	.byte	0x75, 0x74, 0x65, 0x2f, 0x61, 0x74, 0x6f, 0x6d, 0x2f, 0x63, 0x6f, 0x70, 0x79, 0x5f, 0x74, 0x72
        /*007e*/ 	.byte	0x61, 0x69, 0x74, 0x73, 0x5f, 0x73, 0x6d, 0x31, 0x30, 0x30, 0x2e, 0x68, 0x70, 0x70, 0x00
	.type		$str$25,@object
	.size		$str$25,(__unnamed_1 - $str$25)
$str$25:
        /*008d*/ 	.byte	0x28, 0x28, 0x75, 0x69, 0x6e, 0x74, 0x33, 0x32, 0x5f, 0x74, 0x28, 0x74, 0x68, 0x72, 0x65, 0x61
        /*009d*/ 	.byte	0x64, 0x49, 0x64, 0x78, 0x2e, 0x78, 0x29, 0x20, 0x2f, 0x20, 0x33, 0x32, 0x29, 0x20, 0x25, 0x20
        /*00ad*/ 	.byte	0x34, 0x29, 0x20, 0x3d, 0x3d, 0x20, 0x28, 0x28, 0x28, 0x74, 0x6d, 0x65, 0x6d, 0x5f, 0x61, 0x64
        /*00bd*/ 	.byte	0x64, 0x72, 0x20, 0x3e, 0x3e, 0x20, 0x31, 0x36, 0x29, 0x20, 0x2f, 0x20, 0x33, 0x32, 0x29, 0x20
        /*00cd*/ 	.byte	0x25, 0x20, 0x34, 0x29, 0x00
	.type		__unnamed_1,@object
	.size		__unnamed_1,(__unnamed_2 - __unnamed_1)
__unnamed_1:
        /*00d2*/ 	.byte	0x61, 0x75, 0x74, 0x6f, 0x20, 0x63, 0x75, 0x74, 0x65, 0x3a, 0x3a, 0x61, 0x73, 0x5f, 0x70, 0x6f
        /* <DEDUP_REMOVED lines=23> */
        /*0252*/ 	.byte	0x3a, 0x3a, 0x43, 0x3c, 0x34, 0x30, 0x39, 0x36, 0x3e, 0x3e, 0x3e, 0x3e, 0x5d, 0x00
	.type		__unnamed_2,@object
	.size		__unnamed_2,(.L_2 - __unnamed_2)
__unnamed_2:
        /* <DEDUP_REMOVED lines=42> */
        /*0500*/ 	.byte	0x3e, 0x5d, 0x00
.L_2:


//--------------------- .nv.shared._ZN7cutlass13device_kernelINS_4gemm6kernel13GemmUniversalIN4cute5tupleIJiiiiEEENS1_10collective13CollectiveMmaINS1_41MainloopSm100TmaUmmaWarpSpecializedSparseILi2ELi2ELi1ENS5_IJNS4_1CILi1EEESB_SB_EEEEENS5_IJNSA_ILi128EEENSA_ILi256EEESE_EEENS_6half_tENS5_IJNS4_6LayoutINS5_IJiNS5_IJNSA_ILi2EEEiEEEiEEENS5_IJlNS5_IJSB_SJ_EEElEEEEENSI_INS5_IJNS5_IJNS5_IJNSA_ILi8EEESJ_SP_EEEiEEENS5_IJNS5_IJNSA_ILi16EEESJ_NSA_ILi4EEEEEEiEEEiEEENS5_IJNS5_IJNS5_IJSE_SS_NSA_ILi2048EEEEEENSA_ILi16384EEEEEENS5_IJNS5_IJSB_NSA_ILi1024EEENSA_ILi32EEEEEElEEElEEEEEEEESH_NS5_IJlSB_lEEENS4_8TiledMMAINS4_8MMA_AtomIJNS4_27SM100_MMA_F16BF16_SS_SPARSEISH_SH_fLi128ELi256ELNS4_4UMMA5MajorE0ELS1D_0ELNS1C_7ScaleInE0ELS1E_0EEEEEENSI_ISC_NS5_IJNSA_ILi0EEES1H_S1H_EEEEENS5_IJNS4_10UnderscoreES1K_S1K_EEEEENS4_13SM90_TMA_LOADENS4_14ComposedLayoutINS4_7SwizzleILi3ELi4ELi3EEENS4_25smem_sparse_ptr_flag_bitsILi2ELi16EEENSI_INS5_IJNS5_IJSB_SP_EEENS5_IJSJ_NSA_ILi64EEEEEEEEENS5_IJNS5_IJS1H_SE_EEESM_EEEEEEEvNS4_8identityES1N_NS1O_IS1Q_NS4_18smem_ptr_flag_bitsILi16EEENSI_INS5_IJSP_S1U_EEENS5_IJS1U_SB_EEEEEEEvS21_EENS_8epilogue10collective18CollectiveEpilogueINS29_23Sm100TmaWarpSpecializedILi3ELi2ELi32ELb1ELb0EEEJSG_NS5_IJNSI_ISE_SB_EENSI_IS12_SB_EEEEEfNS5_IJSB_llEEEfS2H_NS29_6fusion15FusionCallbacksIS2D_NS2I_17LinearCombinationIffffLNS_15FloatRoundStyleE2EEESG_S2G_JEEENS4_5SM1004TMEM4LOAD26SM100_TMEM_LOAD_32dp32b32xES1N_NS1O_INS1P_ILi2ELi5ELi2EEENS22_ILi32EEENSI_INS5_IJS12_ST_EEENS5_IJSB_S12_EEEEEEENS4_39AutoVectorizingCopyWithAssumedAlignmentILi128EEENS4_14SM90_TMA_STOREES2X_S2Z_S2Z_EEEvvEEEEvNT_6ParamsE --------------------------
	.section	.nv.shared._ZN7cutlass13device_kernelINS_4gemm6kernel13GemmUniversalIN4cute5tupleIJiiiiEEENS1_10collective13CollectiveMmaINS1_41MainloopSm100TmaUmmaWarpSpecializedSparseILi2ELi2ELi1ENS5_IJNS4_1CILi1EEESB_SB_EEEEENS5_IJNSA_ILi128EEENSA_ILi256EEESE_EEENS_6half_tENS5_IJNS4_6LayoutINS5_IJiNS5_IJNSA_ILi2EEEiEEEiEEENS5_IJlNS5_IJSB_SJ_EEElEEEEENSI_INS5_IJNS5_IJNS5_IJNSA_ILi8EEESJ_SP_EEEiEEENS5_IJNS5_IJNSA_ILi16EEESJ_NSA_ILi4EEEEEEiEEEiEEENS5_IJNS5_IJNS5_IJSE_SS_NSA_ILi2048EEEEEENSA_ILi16384EEEEEENS5_IJNS5_IJSB_NSA_ILi1024EEENSA_ILi32EEEEEElEEElEEEEEEEESH_NS5_IJlSB_lEEENS4_8TiledMMAINS4_8MMA_AtomIJNS4_27SM100_MMA_F16BF16_SS_SPARSEISH_SH_fLi128ELi256ELNS4_4UMMA5MajorE0ELS1D_0ELNS1C_7ScaleInE0ELS1E_0EEEEEENSI_ISC_NS5_IJNSA_ILi0EEES1H_S1H_EEEEENS5_IJNS4_10UnderscoreES1K_S1K_EEEEENS4_13SM90_TMA_LOADENS4_14ComposedLayoutINS4_7SwizzleILi3ELi4ELi3EEENS4_25smem_sparse_ptr_flag_bitsILi2ELi16EEENSI_INS5_IJNS5_IJSB_SP_EEENS5_IJSJ_NSA_ILi64EEEEEEEEENS5_IJNS5_IJS1H_SE_EEESM_EEEEEEEvNS4_8identityES1N_NS1O_IS1Q_NS4_18smem_ptr_flag_bitsILi16EEENSI_INS5_IJSP_S1U_EEENS5_IJS1U_SB_EEEEEEEvS21_EENS_8epilogue10collective18CollectiveEpilogueINS29_23Sm100TmaWarpSpecializedILi3ELi2ELi32ELb1ELb0EEEJSG_NS5_IJNSI_ISE_SB_EENSI_IS12_SB_EEEEEfNS5_IJSB_llEEEfS2H_NS29_6fusion15FusionCallbacksIS2D_NS2I_17LinearCombinationIffffLNS_15FloatRoundStyleE2EEESG_S2G_JEEENS4_5SM1004TMEM4LOAD26SM100_TMEM_LOAD_32dp32b32xES1N_NS1O_INS1P_ILi2ELi5ELi2EEENS22_ILi32EEENSI_INS5_IJS12_ST_EEENS5_IJSB_S12_EEEEEEENS4_39AutoVectorizingCopyWithAssumedAlignmentILi128EEENS4_14SM90_TMA_STOREES2X_S2Z_S2Z_EEEvvEEEEvNT_6ParamsE,"aw",@nobits
	.sectionflags	@""
	.align	16
	.zero		1024


//--------------------- .nv.shared.reserved.0     --------------------------
	.section	.nv.shared.reserved.0,"aw",@nobits
	.weak		__nv_reservedSMEM_offset_0_alias
	.size		__nv_reservedSMEM_offset_0_alias, 0, 64
	.other		__nv_reservedSMEM_offset_0_alias,@"STO_CUDA_RESERVED_SHARED STV_DEFAULT"
__nv_reservedSMEM_offset_0_alias:
	.zero		0
.nv.shared.reserved.0:
	.zero		64
	.weak		__nv_reservedSMEM_tcgen05_partition
	.type		__nv_reservedSMEM_tcgen05_partition,@object
	.size		__nv_reservedSMEM_tcgen05_partition,(.L_0 - __nv_reservedSMEM_tcgen05_partition)
__nv_reservedSMEM_tcgen05_partition:
	.zero		32
.L_0:


//--------------------- .nv.global                --------------------------
	.section	.nv.global,"aw",@nobits
.nv.global:
	.type		_ZN39_INTERNAL_08466b10_4_k_cu_e3364413_30644cute1_E,@object
	.size		_ZN39_INTERNAL_08466b10_4_k_cu_e3364413_30644cute1_E,(_ZN39_INTERNAL_08466b10_4_k_cu_e3364413_30644cuda3std3__45__cpo6cbeginE - _ZN39_INTERNAL_08466b10_4_k_cu_e3364413_30644cute1_E)
_ZN39_INTERNAL_08466b10_4_k_cu_e3364413_30644cute1_E:
	.zero		1
	.type		_ZN39_INTERNAL_08466b10_4_k_cu_e3364413_30644cuda3std3__45__cpo6cbeginE,@object
	.size		_ZN39_INTERNAL_08466b10_4_k_cu_e3364413_30644cuda3std3__45__cpo6cbeginE,(_ZN39_INTERNAL_08466b10_4_k_cu_e3364413_30644cuda3std3__48in_placeE - _ZN39_INTERNAL_08466b10_4_k_cu_e3364413_30644cuda3std3__45__cpo6cbeginE)
_ZN39_INTERNAL_08466b10_4_k_cu_e3364413_30644cuda3std3__45__cpo6cbeginE:
	.zero		1
	.type		_ZN39_INTERNAL_08466b10_4_k_cu_e3364413_30644cuda3std3__48in_placeE,@object
	.size		_ZN39_INTERNAL_08466b10_4_k_cu_e3364413_30644cuda3std3__48in_placeE,(_ZN39_INTERNAL_08466b10_4_k_cu_e3364413_30644cuda3std6ranges3__45__cpo9iter_moveE - _ZN39_INTERNAL_08466b10_4_k_cu_e3364413_30644cuda3std3__48in_placeE)
_ZN39_INTERNAL_08466b10_4_k_cu_e3364413_30644cuda3std3__48in_placeE:
	.zero		1
	.type		_ZN39_INTERNAL_08466b10_4_k_cu_e3364413_30644cuda3std6ranges3__45__cpo9iter_moveE,@object
	.size		_ZN39_INTERNAL_08466b10_4_k_cu_e3364413_30644cuda3std6ranges3__45__cpo9iter_moveE,(_ZN39_INTERNAL_08466b10_4_k_cu_e3364413_30644cuda3std3__45__cpo5beginE - _ZN39_INTERNAL_08466b10_4_k_cu_e3364413_30644cuda3std6ranges3__45__cpo9iter_moveE)
_ZN39_INTERNAL_08466b10_4_k_cu_e3364413_30644cuda3std6ranges3__45__cpo9iter_moveE:
	.zero		1
	.type		_ZN39_INTERNAL_08466b10_4_k_cu_e3364413_30644cuda3std3__45__cpo5beginE,@object
	.size		_ZN39_INTERNAL_08466b10_4_k_cu_e3364413_30644cuda3std3__45__cpo5beginE,(_ZN39_INTERNAL_08466b10_4_k_cu_e3364413_30644cuda3std3__441_GLOBAL__N__08466b10_4_k_cu_e3364413_30646ignoreE - _ZN39_INTERNAL_08466b10_4_k_cu_e3364413_30644cuda3std3__45__cpo5beginE)
_ZN39_INTERNAL_08466b10_4_k_cu_e3364413_30644cuda3std3__45__cpo5beginE:
	.zero		1
	.type		_ZN39_INTERNAL_08466b10_4_k_cu_e3364413_30644cuda3std3__441_GLOBAL__N__08466b10_4_k_cu_e3364413_30646ignoreE,@object
	.size		_ZN39_INTERNAL_08466b10_4_k_cu_e3364413_30644cuda3std3__441_GLOBAL__N__08466b10_4_k_cu_e3364413_30646ignoreE,(_ZN39_INTERNAL_08466b10_4_k_cu_e3364413_30644cute7productE - _ZN39_INTERNAL_08466b10_4_k_cu_e3364413_30644cuda3std3__441_GLOBAL__N__08466b10_4_k_cu_e3364413_30646ignoreE)
_ZN39_INTERNAL_08466b10_4_k_cu_e3364413_30644cuda3std3__441_GLOBAL__N__08466b10_4_k_cu_e3364413_30646ignoreE:
	.zero		1
	.type		_ZN39_INTERNAL_08466b10_4_k_cu_e3364413_30644cute7productE,@object
	.size		_ZN39_INTERNAL_08466b10_4_k_cu_e3364413_30644cute7productE,(_ZN39_INTERNAL_08466b10_4_k_cu_e3364413_30644cuda3std3__45__cpo3endE - _ZN39_INTERNAL_08466b10_4_k_cu_e3364413_30644cute7productE)
_ZN39_INTERNAL_08466b10_4_k_cu_e3364413_30644cute7productE:
	.zero		1
	.type		_ZN39_INTERNAL_08466b10_4_k_cu_e3364413_30644cuda3std3__45__cpo3endE,@object
	.size		_ZN39_INTERNAL_08466b10_4_k_cu_e3364413_30644cuda3std3__45__cpo3endE,(_ZN39_INTERNAL_08466b10_4_k_cu_e3364413_30644cuda3std3__419piecewise_constructE - _ZN39_INTERNAL_08466b10_4_k_cu_e3364413_30644cuda3std3__45__cpo3endE)
_ZN39_INTERNAL_08466b10_4_k_cu_e3364413_30644cuda3std3__45__cpo3endE:
	.zero		1
	.type		_ZN39_INTERNAL_08466b10_4_k_cu_e3364413_30644cuda3std3__419piecewise_constructE,@object
	.size		_ZN39_INTERNAL_08466b10_4_k_cu_e3364413_30644cuda3std3__419piecewise_constructE,(_ZN39_INTERNAL_08466b10_4_k_cu_e3364413_30644cuda3std3__45__cpo4cendE - _ZN39_INTERNAL_08466b10_4_k_cu_e3364413_30644cuda3std3__419piecewise_constructE)
_ZN39_INTERNAL_08466b10_4_k_cu_e3364413_30644cuda3std3__419piecewise_constructE:
	.zero		1
	.type		_ZN39_INTERNAL_08466b10_4_k_cu_e3364413_30644cuda3std3__45__cpo4cendE,@object
	.size		_ZN39_INTERNAL_08466b10_4_k_cu_e3364413_30644cuda3std3__45__cpo4cendE,(_ZN39_INTERNAL_08466b10_4_k_cu_e3364413_30644cuda3std6ranges3__45__cpo4swapE - _ZN39_INTERNAL_08466b10_4_k_cu_e3364413_30644cuda3std3__45__cpo4cendE)
_ZN39_INTERNAL_08466b10_4_k_cu_e3364413_30644cuda3std3__45__cpo4cendE:
	.zero		1
	.type		_ZN39_INTERNAL_08466b10_4_k_cu_e3364413_30644cuda3std6ranges3__45__cpo4swapE,@object
	.size		_ZN39_INTERNAL_08466b10_4_k_cu_e3364413_30644cuda3std6ranges3__45__cpo4swapE,(.L_10 - _ZN39_INTERNAL_08466b10_4_k_cu_e3364413_30644cuda3std6ranges3__45__cpo4swapE)
_ZN39_INTERNAL_08466b10_4_k_cu_e3364413_30644cuda3std6ranges3__45__cpo4swapE:
	.zero		1
.L_10:


//--------------------- .nv.constant0._ZN7cutlass13device_kernelINS_4gemm6kernel13GemmUniversalIN4cute5tupleIJiiiiEEENS1_10collective13CollectiveMmaINS1_41MainloopSm100TmaUmmaWarpSpecializedSparseILi2ELi2ELi1ENS5_IJNS4_1CILi1EEESB_SB_EEEEENS5_IJNSA_ILi128EEENSA_ILi256EEESE_EEENS_6half_tENS5_IJNS4_6LayoutINS5_IJiNS5_IJNSA_ILi2EEEiEEEiEEENS5_IJlNS5_IJSB_SJ_EEElEEEEENSI_INS5_IJNS5_IJNS5_IJNSA_ILi8EEESJ_SP_EEEiEEENS5_IJNS5_IJNSA_ILi16EEESJ_NSA_ILi4EEEEEEiEEEiEEENS5_IJNS5_IJNS5_IJSE_SS_NSA_ILi2048EEEEEENSA_ILi16384EEEEEENS5_IJNS5_IJSB_NSA_ILi1024EEENSA_ILi32EEEEEElEEElEEEEEEEESH_NS5_IJlSB_lEEENS4_8TiledMMAINS4_8MMA_AtomIJNS4_27SM100_MMA_F16BF16_SS_SPARSEISH_SH_fLi128ELi256ELNS4_4UMMA5MajorE0ELS1D_0ELNS1C_7ScaleInE0ELS1E_0EEEEEENSI_ISC_NS5_IJNSA_ILi0EEES1H_S1H_EEEEENS5_IJNS4_10UnderscoreES1K_S1K_EEEEENS4_13SM90_TMA_LOADENS4_14ComposedLayoutINS4_7SwizzleILi3ELi4ELi3EEENS4_25smem_sparse_ptr_flag_bitsILi2ELi16EEENSI_INS5_IJNS5_IJSB_SP_EEENS5_IJSJ_NSA_ILi64EEEEEEEEENS5_IJNS5_IJS1H_SE_EEESM_EEEEEEEvNS4_8identityES1N_NS1O_IS1Q_NS4_18smem_ptr_flag_bitsILi16EEENSI_INS5_IJSP_S1U_EEENS5_IJS1U_SB_EEEEEEEvS21_EENS_8epilogue10collective18CollectiveEpilogueINS29_23Sm100TmaWarpSpecializedILi3ELi2ELi32ELb1ELb0EEEJSG_NS5_IJNSI_ISE_SB_EENSI_IS12_SB_EEEEEfNS5_IJSB_llEEEfS2H_NS29_6fusion15FusionCallbacksIS2D_NS2I_17LinearCombinationIffffLNS_15FloatRoundStyleE2EEESG_S2G_JEEENS4_5SM1004TMEM4LOAD26SM100_TMEM_LOAD_32dp32b32xES1N_NS1O_INS1P_ILi2ELi5ELi2EEENS22_ILi32EEENSI_INS5_IJS12_ST_EEENS5_IJSB_S12_EEEEEEENS4_39AutoVectorizingCopyWithAssumedAlignmentILi128EEENS4_14SM90_TMA_STOREES2X_S2Z_S2Z_EEEvvEEEEvNT_6ParamsE --------------------------
	.section	.nv.constant0._ZN7cutlass13device_kernelINS_4gemm6kernel13GemmUniversalIN4cute5tupleIJiiiiEEENS1_10collective13CollectiveMmaINS1_41MainloopSm100TmaUmmaWarpSpecializedSparseILi2ELi2ELi1ENS5_IJNS4_1CILi1EEESB_SB_EEEEENS5_IJNSA_ILi128EEENSA_ILi256EEESE_EEENS_6half_tENS5_IJNS4_6LayoutINS5_IJiNS5_IJNSA_ILi2EEEiEEEiEEENS5_IJlNS5_IJSB_SJ_EEElEEEEENSI_INS5_IJNS5_IJNS5_IJNSA_ILi8EEESJ_SP_EEEiEEENS5_IJNS5_IJNSA_ILi16EEESJ_NSA_ILi4EEEEEEiEEEiEEENS5_IJNS5_IJNS5_IJSE_SS_NSA_ILi2048EEEEEENSA_ILi16384EEEEEENS5_IJNS5_IJSB_NSA_ILi1024EEENSA_ILi32EEEEEElEEElEEEEEEEESH_NS5_IJlSB_lEEENS4_8TiledMMAINS4_8MMA_AtomIJNS4_27SM100_MMA_F16BF16_SS_SPARSEISH_SH_fLi128ELi256ELNS4_4UMMA5MajorE0ELS1D_0ELNS1C_7ScaleInE0ELS1E_0EEEEEENSI_ISC_NS5_IJNSA_ILi0EEES1H_S1H_EEEEENS5_IJNS4_10UnderscoreES1K_S1K_EEEEENS4_13SM90_TMA_LOADENS4_14ComposedLayoutINS4_7SwizzleILi3ELi4ELi3EEENS4_25smem_sparse_ptr_flag_bitsILi2ELi16EEENSI_INS5_IJNS5_IJSB_SP_EEENS5_IJSJ_NSA_ILi64EEEEEEEEENS5_IJNS5_IJS1H_SE_EEESM_EEEEEEEvNS4_8identityES1N_NS1O_IS1Q_NS4_18smem_ptr_flag_bitsILi16EEENSI_INS5_IJSP_S1U_EEENS5_IJS1U_SB_EEEEEEEvS21_EENS_8epilogue10collective18CollectiveEpilogueINS29_23Sm100TmaWarpSpecializedILi3ELi2ELi32ELb1ELb0EEEJSG_NS5_IJNSI_ISE_SB_EENSI_IS12_SB_EEEEEfNS5_IJSB_llEEEfS2H_NS29_6fusion15FusionCallbacksIS2D_NS2I_17LinearCombinationIffffLNS_15FloatRoundStyleE2EEESG_S2G_JEEENS4_5SM1004TMEM4LOAD26SM100_TMEM_LOAD_32dp32b32xES1N_NS1O_INS1P_ILi2ELi5ELi2EEENS22_ILi32EEENSI_INS5_IJS12_ST_EEENS5_IJSB_S12_EEEEEEENS4_39AutoVectorizingCopyWithAssumedAlignmentILi128EEENS4_14SM90_TMA_STOREES2X_S2Z_S2Z_EEEvvEEEEvNT_6ParamsE,"a",@progbits
	.sectionflags	@""
	.align	4
.nv.constant0._ZN7cutlass13device_kernelINS_4gemm6kernel13GemmUniversalIN4cute5tupleIJiiiiEEENS1_10collective13CollectiveMmaINS1_41MainloopSm100TmaUmmaWarpSpecializedSparseILi2ELi2ELi1ENS5_IJNS4_1CILi1EEESB_SB_EEEEENS5_IJNSA_ILi128EEENSA_ILi256EEESE_EEENS_6half_tENS5_IJNS4_6LayoutINS5_IJiNS5_IJNSA_ILi2EEEiEEEiEEENS5_IJlNS5_IJSB_SJ_EEElEEEEENSI_INS5_IJNS5_IJNS5_IJNSA_ILi8EEESJ_SP_EEEiEEENS5_IJNS5_IJNSA_ILi16EEESJ_NSA_ILi4EEEEEEiEEEiEEENS5_IJNS5_IJNS5_IJSE_SS_NSA_ILi2048EEEEEENSA_ILi16384EEEEEENS5_IJNS5_IJSB_NSA_ILi1024EEENSA_ILi32EEEEEElEEElEEEEEEEESH_NS5_IJlSB_lEEENS4_8TiledMMAINS4_8MMA_AtomIJNS4_27SM100_MMA_F16BF16_SS_SPARSEISH_SH_fLi128ELi256ELNS4_4UMMA5MajorE0ELS1D_0ELNS1C_7ScaleInE0ELS1E_0EEEEEENSI_ISC_NS5_IJNSA_ILi0EEES1H_S1H_EEEEENS5_IJNS4_10UnderscoreES1K_S1K_EEEEENS4_13SM90_TMA_LOADENS4_14ComposedLayoutINS4_7SwizzleILi3ELi4ELi3EEENS4_25smem_sparse_ptr_flag_bitsILi2ELi16EEENSI_INS5_IJNS5_IJSB_SP_EEENS5_IJSJ_NSA_ILi64EEEEEEEEENS5_IJNS5_IJS1H_SE_EEESM_EEEEEEEvNS4_8identityES1N_NS1O_IS1Q_NS4_18smem_ptr_flag_bitsILi16EEENSI_INS5_IJSP_S1U_EEENS5_IJS1U_SB_EEEEEEEvS21_EENS_8epilogue10collective18CollectiveEpilogueINS29_23Sm100TmaWarpSpecializedILi3ELi2ELi32ELb1ELb0EEEJSG_NS5_IJNSI_ISE_SB_EENSI_IS12_SB_EEEEEfNS5_IJSB_llEEEfS2H_NS29_6fusion15FusionCallbacksIS2D_NS2I_17LinearCombinationIffffLNS_15FloatRoundStyleE2EEESG_S2G_JEEENS4_5SM1004TMEM4LOAD26SM100_TMEM_LOAD_32dp32b32xES1N_NS1O_INS1P_ILi2ELi5ELi2EEENS22_ILi32EEENSI_INS5_IJS12_ST_EEENS5_IJSB_S12_EEEEEEENS4_39AutoVectorizingCopyWithAssumedAlignmentILi128EEENS4_14SM90_TMA_STOREES2X_S2Z_S2Z_EEEvvEEEEvNT_6ParamsE:
	.zero		3456


//--------------------- SYMBOLS --------------------------

	.type		.nv.reservedSmem.offset0,@object
	.size		.nv.reservedSmem.offset0,0x4
	.type		.nv.reservedSmem.cap,@object
	.size		.nv.reservedSmem.cap,0x4
	.type		__assertfail,@function
